//
// Generated by NVIDIA NVVM Compiler
//
// Compiler Build ID: CL-36424714
// Cuda compilation tools, release 13.0, V13.0.88
// Based on NVVM 20.0.0
//

.version 9.0
.target sm_100
.address_size 64

	// .globl	_Z17reduction1_kernelIiLi5EEvPKT_PS0_
// _ZZ17reduction1_kernelIiLi5EEvPKT_PS0_E3s_x has been demoted
.global .align 1 .b8 _ZN30_INTERNAL_7ae845b4_4_k_cu_main4cuda3std3__45__cpo5beginE[1];
.global .align 1 .b8 _ZN30_INTERNAL_7ae845b4_4_k_cu_main4cuda3std3__45__cpo3endE[1];
.global .align 1 .b8 _ZN30_INTERNAL_7ae845b4_4_k_cu_main4cuda3std3__45__cpo6cbeginE[1];
.global .align 1 .b8 _ZN30_INTERNAL_7ae845b4_4_k_cu_main4cuda3std3__45__cpo4cendE[1];
.global .align 1 .b8 _ZN30_INTERNAL_7ae845b4_4_k_cu_main4cuda3std3__45__cpo6rbeginE[1];
.global .align 1 .b8 _ZN30_INTERNAL_7ae845b4_4_k_cu_main4cuda3std3__45__cpo4rendE[1];
.global .align 1 .b8 _ZN30_INTERNAL_7ae845b4_4_k_cu_main4cuda3std3__45__cpo7crbeginE[1];
.global .align 1 .b8 _ZN30_INTERNAL_7ae845b4_4_k_cu_main4cuda3std3__45__cpo5crendE[1];
.global .align 1 .b8 _ZN30_INTERNAL_7ae845b4_4_k_cu_main4cuda3std3__432_GLOBAL__N__7ae845b4_4_k_cu_main6ignoreE[1];
.global .align 1 .b8 _ZN30_INTERNAL_7ae845b4_4_k_cu_main4cuda3std3__419piecewise_constructE[1];
.global .align 1 .b8 _ZN30_INTERNAL_7ae845b4_4_k_cu_main4cuda3std3__48in_placeE[1];
.global .align 1 .b8 _ZN30_INTERNAL_7ae845b4_4_k_cu_main4cuda3std3__420unreachable_sentinelE[1];
.global .align 1 .b8 _ZN30_INTERNAL_7ae845b4_4_k_cu_main4cuda3std3__47nulloptE[1];
.global .align 1 .b8 _ZN30_INTERNAL_7ae845b4_4_k_cu_main4cuda3std3__48unexpectE[1];
.global .align 1 .b8 _ZN30_INTERNAL_7ae845b4_4_k_cu_main4cuda3std6ranges3__45__cpo4swapE[1];
.global .align 1 .b8 _ZN30_INTERNAL_7ae845b4_4_k_cu_main4cuda3std6ranges3__45__cpo9iter_moveE[1];
.global .align 1 .b8 _ZN30_INTERNAL_7ae845b4_4_k_cu_main4cuda3std6ranges3__45__cpo5beginE[1];
.global .align 1 .b8 _ZN30_INTERNAL_7ae845b4_4_k_cu_main4cuda3std6ranges3__45__cpo3endE[1];
.global .align 1 .b8 _ZN30_INTERNAL_7ae845b4_4_k_cu_main4cuda3std6ranges3__45__cpo6cbeginE[1];
.global .align 1 .b8 _ZN30_INTERNAL_7ae845b4_4_k_cu_main4cuda3std6ranges3__45__cpo4cendE[1];
.global .align 1 .b8 _ZN30_INTERNAL_7ae845b4_4_k_cu_main4cuda3std6ranges3__45__cpo7advanceE[1];
.global .align 1 .b8 _ZN30_INTERNAL_7ae845b4_4_k_cu_main4cuda3std6ranges3__45__cpo9iter_swapE[1];
.global .align 1 .b8 _ZN30_INTERNAL_7ae845b4_4_k_cu_main4cuda3std6ranges3__45__cpo4nextE[1];
.global .align 1 .b8 _ZN30_INTERNAL_7ae845b4_4_k_cu_main4cuda3std6ranges3__45__cpo4prevE[1];
.global .align 1 .b8 _ZN30_INTERNAL_7ae845b4_4_k_cu_main4cuda3std6ranges3__45__cpo4dataE[1];
.global .align 1 .b8 _ZN30_INTERNAL_7ae845b4_4_k_cu_main4cuda3std6ranges3__45__cpo5cdataE[1];
.global .align 1 .b8 _ZN30_INTERNAL_7ae845b4_4_k_cu_main4cuda3std6ranges3__45__cpo4sizeE[1];
.global .align 1 .b8 _ZN30_INTERNAL_7ae845b4_4_k_cu_main4cuda3std6ranges3__45__cpo5ssizeE[1];
.global .align 1 .b8 _ZN30_INTERNAL_7ae845b4_4_k_cu_main4cuda3std6ranges3__45__cpo8distanceE[1];
.global .align 1 .b8 _ZN30_INTERNAL_7ae845b4_4_k_cu_main6thrust24THRUST_300001_SM_1000_NS8cuda_cub3parE[1];
.global .align 1 .b8 _ZN30_INTERNAL_7ae845b4_4_k_cu_main6thrust24THRUST_300001_SM_1000_NS8cuda_cub10par_nosyncE[1];
.global .align 1 .b8 _ZN30_INTERNAL_7ae845b4_4_k_cu_main6thrust24THRUST_300001_SM_1000_NS6system6detail10sequential3seqE[1];
.global .align 1 .b8 _ZN30_INTERNAL_7ae845b4_4_k_cu_main6thrust24THRUST_300001_SM_1000_NS6system3cpp3parE[1];
.global .align 1 .b8 _ZN30_INTERNAL_7ae845b4_4_k_cu_main6thrust24THRUST_300001_SM_1000_NS12placeholders2_1E[1];
.global .align 1 .b8 _ZN30_INTERNAL_7ae845b4_4_k_cu_main6thrust24THRUST_300001_SM_1000_NS12placeholders2_2E[1];
.global .align 1 .b8 _ZN30_INTERNAL_7ae845b4_4_k_cu_main6thrust24THRUST_300001_SM_1000_NS12placeholders2_3E[1];
.global .align 1 .b8 _ZN30_INTERNAL_7ae845b4_4_k_cu_main6thrust24THRUST_300001_SM_1000_NS12placeholders2_4E[1];
.global .align 1 .b8 _ZN30_INTERNAL_7ae845b4_4_k_cu_main6thrust24THRUST_300001_SM_1000_NS12placeholders2_5E[1];
.global .align 1 .b8 _ZN30_INTERNAL_7ae845b4_4_k_cu_main6thrust24THRUST_300001_SM_1000_NS12placeholders2_6E[1];
.global .align 1 .b8 _ZN30_INTERNAL_7ae845b4_4_k_cu_main6thrust24THRUST_300001_SM_1000_NS12placeholders2_7E[1];
.global .align 1 .b8 _ZN30_INTERNAL_7ae845b4_4_k_cu_main6thrust24THRUST_300001_SM_1000_NS12placeholders2_8E[1];
.global .align 1 .b8 _ZN30_INTERNAL_7ae845b4_4_k_cu_main6thrust24THRUST_300001_SM_1000_NS12placeholders2_9E[1];
.global .align 1 .b8 _ZN30_INTERNAL_7ae845b4_4_k_cu_main6thrust24THRUST_300001_SM_1000_NS12placeholders3_10E[1];
.global .align 1 .b8 _ZN30_INTERNAL_7ae845b4_4_k_cu_main6thrust24THRUST_300001_SM_1000_NS3seqE[1];
.global .align 1 .b8 _ZN30_INTERNAL_7ae845b4_4_k_cu_main6thrust24THRUST_300001_SM_1000_NS6deviceE[1];

.visible .entry _Z17reduction1_kernelIiLi5EEvPKT_PS0_(
	.param .u64 .ptr .align 1 _Z17reduction1_kernelIiLi5EEvPKT_PS0__param_0,
	.param .u64 .ptr .align 1 _Z17reduction1_kernelIiLi5EEvPKT_PS0__param_1
)
{
	.reg .pred 	%p<6>;
	.reg .b32 	%r<24>;
	.reg .b64 	%rd<9>;
	// demoted variable
	.shared .align 4 .b8 _ZZ17reduction1_kernelIiLi5EEvPKT_PS0_E3s_x[20];
	ld.param.u64 	%rd1, [_Z17reduction1_kernelIiLi5EEvPKT_PS0__param_0];
	ld.param.u64 	%rd2, [_Z17reduction1_kernelIiLi5EEvPKT_PS0__param_1];
	mov.u32 	%r1, %ntid.x;
	mov.u32 	%r2, %ctaid.x;
	mov.u32 	%r3, %tid.x;
	mad.lo.s32 	%r4, %r1, %r2, %r3;
	setp.gt.s32 	%p1, %r4, 4;
	mov.b32 	%r22, 0;
	@%p1 bra 	$L__BB0_2;
	cvta.to.global.u64 	%rd3, %rd1;
	mul.wide.s32 	%rd4, %r4, 4;
	add.s64 	%rd5, %rd3, %rd4;
	ld.global.u32 	%r22, [%rd5];
$L__BB0_2:
	shl.b32 	%r11, %r3, 2;
	mov.u32 	%r12, _ZZ17reduction1_kernelIiLi5EEvPKT_PS0_E3s_x;
	add.s32 	%r7, %r12, %r11;
	st.shared.u32 	[%r7], %r22;
	bar.sync 	0;
	setp.lt.u32 	%p2, %r1, 2;
	@%p2 bra 	$L__BB0_7;
	mov.b32 	%r23, 1;
$L__BB0_4:
	shl.b32 	%r9, %r23, 1;
	add.s32 	%r14, %r9, -1;
	and.b32  	%r15, %r14, %r3;
	setp.ne.s32 	%p3, %r15, 0;
	@%p3 bra 	$L__BB0_6;
	shl.b32 	%r16, %r23, 2;
	add.s32 	%r17, %r7, %r16;
	ld.shared.u32 	%r18, [%r17];
	ld.shared.u32 	%r19, [%r7];
	add.s32 	%r20, %r19, %r18;
	st.shared.u32 	[%r7], %r20;
$L__BB0_6:
	bar.sync 	0;
	setp.lt.u32 	%p4, %r9, %r1;
	mov.u32 	%r23, %r9;
	@%p4 bra 	$L__BB0_4;
$L__BB0_7:
	setp.ne.s32 	%p5, %r3, 0;
	@%p5 bra 	$L__BB0_9;
	ld.shared.u32 	%r21, [_ZZ17reduction1_kernelIiLi5EEvPKT_PS0_E3s_x];
	cvta.to.global.u64 	%rd6, %rd2;
	mul.wide.u32 	%rd7, %r2, 4;
	add.s64 	%rd8, %rd6, %rd7;
	st.global.u32 	[%rd8], %r21;
$L__BB0_9:
	ret;

}
	// .globl	_ZN3cub18CUB_300001_SM_10006detail11EmptyKernelIvEEvv
.visible .entry _ZN3cub18CUB_300001_SM_10006detail11EmptyKernelIvEEvv()
{


	ret;

}
	// .globl	_ZN3cub18CUB_300001_SM_10006detail8for_each13static_kernelINS2_12policy_hub_t12policy_500_tEmN6thrust24THRUST_300001_SM_1000_NS8cuda_cub20__uninitialized_fill7functorINS7_10device_ptrIiEEiEEEEvT0_T1_
.visible .entry _ZN3cub18CUB_300001_SM_10006detail8for_each13static_kernelINS2_12policy_hub_t12policy_500_tEmN6thrust24THRUST_300001_SM_1000_NS8cuda_cub20__uninitialized_fill7functorINS7_10device_ptrIiEEiEEEEvT0_T1_(
	.param .u64 _ZN3cub18CUB_300001_SM_10006detail8for_each13static_kernelINS2_12policy_hub_t12policy_500_tEmN6thrust24THRUST_300001_SM_1000_NS8cuda_cub20__uninitialized_fill7functorINS7_10device_ptrIiEEiEEEEvT0_T1__param_0,
	.param .align 8 .b8 _ZN3cub18CUB_300001_SM_10006detail8for_each13static_kernelINS2_12policy_hub_t12policy_500_tEmN6thrust24THRUST_300001_SM_1000_NS8cuda_cub20__uninitialized_fill7functorINS7_10device_ptrIiEEiEEEEvT0_T1__param_1[16]
)
.maxntid 256
{
	.reg .pred 	%p<4>;
	.reg .b16 	%rs<5>;
	.reg .b32 	%r<12>;
	.reg .b64 	%rd<16>;

	ld.param.u32 	%r3, [_ZN3cub18CUB_300001_SM_10006detail8for_each13static_kernelINS2_12policy_hub_t12policy_500_tEmN6thrust24THRUST_300001_SM_1000_NS8cuda_cub20__uninitialized_fill7functorINS7_10device_ptrIiEEiEEEEvT0_T1__param_1+8];
	ld.param.u64 	%rd4, [_ZN3cub18CUB_300001_SM_10006detail8for_each13static_kernelINS2_12policy_hub_t12policy_500_tEmN6thrust24THRUST_300001_SM_1000_NS8cuda_cub20__uninitialized_fill7functorINS7_10device_ptrIiEEiEEEEvT0_T1__param_1];
	ld.param.u64 	%rd5, [_ZN3cub18CUB_300001_SM_10006detail8for_each13static_kernelINS2_12policy_hub_t12policy_500_tEmN6thrust24THRUST_300001_SM_1000_NS8cuda_cub20__uninitialized_fill7functorINS7_10device_ptrIiEEiEEEEvT0_T1__param_0];
	mov.u32 	%r9, %ctaid.x;
	mul.wide.u32 	%rd1, %r9, 512;
	sub.s64 	%rd2, %rd5, %rd1;
	setp.lt.u64 	%p1, %rd2, 512;
	@%p1 bra 	$L__BB2_2;
	mov.u32 	%r11, %tid.x;
	cvta.to.global.u64 	%rd11, %rd4;
	cvt.u64.u32 	%rd12, %r11;
	add.s64 	%rd13, %rd1, %rd12;
	shl.b64 	%rd14, %rd13, 2;
	add.s64 	%rd15, %rd11, %rd14;
	st.global.u32 	[%rd15], %r3;
	st.global.u32 	[%rd15+1024], %r3;
	bra.uni 	$L__BB2_6;
$L__BB2_2:
	cvta.to.global.u64 	%rd6, %rd4;
	mov.u32 	%r2, %tid.x;
	cvt.u64.u32 	%rd7, %r2;
	setp.le.u64 	%p2, %rd2, %rd7;
	add.s64 	%rd8, %rd1, %rd7;
	shl.b64 	%rd9, %rd8, 2;
	add.s64 	%rd3, %rd6, %rd9;
	@%p2 bra 	$L__BB2_4;
	st.global.u32 	[%rd3], %r3;
$L__BB2_4:
	add.s32 	%r10, %r2, 256;
	cvt.u64.u32 	%rd10, %r10;
	setp.le.u64 	%p3, %rd2, %rd10;
	@%p3 bra 	$L__BB2_6;
	st.global.u32 	[%rd3+1024], %r3;
$L__BB2_6:
	ret;

}
	// .globl	_ZN3cub18CUB_300001_SM_10006detail9transform16transform_kernelINS2_10policy_hubILb1EN4cuda3std3__45tupleIJN6thrust24THRUST_300001_SM_1000_NS17counting_iteratorIiNSA_11use_defaultESC_SC_EEEEEE10policy1000EiNS7_10__identityENSA_10device_ptrIiEEJSD_EEEvT0_iT1_T2_DpNS2_10kernel_argIT3_EE
.visible .entry _ZN3cub18CUB_300001_SM_10006detail9transform16transform_kernelINS2_10policy_hubILb1EN4cuda3std3__45tupleIJN6thrust24THRUST_300001_SM_1000_NS17counting_iteratorIiNSA_11use_defaultESC_SC_EEEEEE10policy1000EiNS7_10__identityENSA_10device_ptrIiEEJSD_EEEvT0_iT1_T2_DpNS2_10kernel_argIT3_EE(
	.param .u32 _ZN3cub18CUB_300001_SM_10006detail9transform16transform_kernelINS2_10policy_hubILb1EN4cuda3std3__45tupleIJN6thrust24THRUST_300001_SM_1000_NS17counting_iteratorIiNSA_11use_defaultESC_SC_EEEEEE10policy1000EiNS7_10__identityENSA_10device_ptrIiEEJSD_EEEvT0_iT1_T2_DpNS2_10kernel_argIT3_EE_param_0,
	.param .u32 _ZN3cub18CUB_300001_SM_10006detail9transform16transform_kernelINS2_10policy_hubILb1EN4cuda3std3__45tupleIJN6thrust24THRUST_300001_SM_1000_NS17counting_iteratorIiNSA_11use_defaultESC_SC_EEEEEE10policy1000EiNS7_10__identityENSA_10device_ptrIiEEJSD_EEEvT0_iT1_T2_DpNS2_10kernel_argIT3_EE_param_1,
	.param .align 1 .b8 _ZN3cub18CUB_300001_SM_10006detail9transform16transform_kernelINS2_10policy_hubILb1EN4cuda3std3__45tupleIJN6thrust24THRUST_300001_SM_1000_NS17counting_iteratorIiNSA_11use_defaultESC_SC_EEEEEE10policy1000EiNS7_10__identityENSA_10device_ptrIiEEJSD_EEEvT0_iT1_T2_DpNS2_10kernel_argIT3_EE_param_2[1],
	.param .align 8 .b8 _ZN3cub18CUB_300001_SM_10006detail9transform16transform_kernelINS2_10policy_hubILb1EN4cuda3std3__45tupleIJN6thrust24THRUST_300001_SM_1000_NS17counting_iteratorIiNSA_11use_defaultESC_SC_EEEEEE10policy1000EiNS7_10__identityENSA_10device_ptrIiEEJSD_EEEvT0_iT1_T2_DpNS2_10kernel_argIT3_EE_param_3[8],
	.param .align 8 .b8 _ZN3cub18CUB_300001_SM_10006detail9transform16transform_kernelINS2_10policy_hubILb1EN4cuda3std3__45tupleIJN6thrust24THRUST_300001_SM_1000_NS17counting_iteratorIiNSA_11use_defaultESC_SC_EEEEEE10policy1000EiNS7_10__identityENSA_10device_ptrIiEEJSD_EEEvT0_iT1_T2_DpNS2_10kernel_argIT3_EE_param_4[16]
)
.maxntid 128
{
	.reg .pred 	%p<35>;
	.reg .b32 	%r<104>;
	.reg .b64 	%rd<25>;

	ld.param.u32 	%r41, [_ZN3cub18CUB_300001_SM_10006detail9transform16transform_kernelINS2_10policy_hubILb1EN4cuda3std3__45tupleIJN6thrust24THRUST_300001_SM_1000_NS17counting_iteratorIiNSA_11use_defaultESC_SC_EEEEEE10policy1000EiNS7_10__identityENSA_10device_ptrIiEEJSD_EEEvT0_iT1_T2_DpNS2_10kernel_argIT3_EE_param_4];
	ld.param.u32 	%r42, [_ZN3cub18CUB_300001_SM_10006detail9transform16transform_kernelINS2_10policy_hubILb1EN4cuda3std3__45tupleIJN6thrust24THRUST_300001_SM_1000_NS17counting_iteratorIiNSA_11use_defaultESC_SC_EEEEEE10policy1000EiNS7_10__identityENSA_10device_ptrIiEEJSD_EEEvT0_iT1_T2_DpNS2_10kernel_argIT3_EE_param_0];
	ld.param.u64 	%rd5, [_ZN3cub18CUB_300001_SM_10006detail9transform16transform_kernelINS2_10policy_hubILb1EN4cuda3std3__45tupleIJN6thrust24THRUST_300001_SM_1000_NS17counting_iteratorIiNSA_11use_defaultESC_SC_EEEEEE10policy1000EiNS7_10__identityENSA_10device_ptrIiEEJSD_EEEvT0_iT1_T2_DpNS2_10kernel_argIT3_EE_param_3];
	ld.param.u32 	%r40, [_ZN3cub18CUB_300001_SM_10006detail9transform16transform_kernelINS2_10policy_hubILb1EN4cuda3std3__45tupleIJN6thrust24THRUST_300001_SM_1000_NS17counting_iteratorIiNSA_11use_defaultESC_SC_EEEEEE10policy1000EiNS7_10__identityENSA_10device_ptrIiEEJSD_EEEvT0_iT1_T2_DpNS2_10kernel_argIT3_EE_param_1];
	cvta.to.global.u64 	%rd6, %rd5;
	shl.b32 	%r43, %r40, 7;
	mov.u32 	%r44, %ctaid.x;
	mul.lo.s32 	%r45, %r43, %r44;
	sub.s32 	%r46, %r42, %r45;
	min.s32 	%r1, %r43, %r46;
	add.s32 	%r2, %r41, %r45;
	mul.wide.s32 	%rd7, %r45, 4;
	add.s64 	%rd1, %rd6, %rd7;
	setp.gt.s32 	%p1, %r43, %r46;
	@%p1 bra 	$L__BB3_13;
	setp.lt.s32 	%p2, %r40, 1;
	@%p2 bra 	$L__BB3_54;
	mov.u32 	%r3, %tid.x;
	and.b32  	%r4, %r40, 7;
	setp.lt.u32 	%p3, %r40, 8;
	mov.b32 	%r101, 0;
	@%p3 bra 	$L__BB3_5;
	and.b32  	%r101, %r40, 2147483640;
	mov.b32 	%r96, 0;
$L__BB3_4:
	.pragma "nounroll";
	shl.b32 	%r49, %r96, 7;
	add.s32 	%r50, %r49, %r3;
	add.s32 	%r51, %r50, %r2;
	mul.wide.u32 	%rd8, %r50, 4;
	add.s64 	%rd9, %rd1, %rd8;
	st.global.u32 	[%rd9], %r51;
	add.s32 	%r52, %r50, 128;
	add.s32 	%r53, %r51, 128;
	mul.wide.s32 	%rd10, %r52, 4;
	add.s64 	%rd11, %rd1, %rd10;
	st.global.u32 	[%rd11], %r53;
	add.s32 	%r54, %r51, 256;
	st.global.u32 	[%rd11+512], %r54;
	add.s32 	%r55, %r51, 384;
	st.global.u32 	[%rd11+1024], %r55;
	add.s32 	%r56, %r51, 512;
	st.global.u32 	[%rd11+1536], %r56;
	add.s32 	%r57, %r51, 640;
	st.global.u32 	[%rd11+2048], %r57;
	add.s32 	%r58, %r51, 768;
	st.global.u32 	[%rd11+2560], %r58;
	add.s32 	%r59, %r51, 896;
	st.global.u32 	[%rd11+3072], %r59;
	add.s32 	%r96, %r96, 8;
	setp.eq.s32 	%p4, %r96, %r101;
	@%p4 bra 	$L__BB3_5;
	bra.uni 	$L__BB3_4;
$L__BB3_5:
	setp.eq.s32 	%p5, %r4, 0;
	@%p5 bra 	$L__BB3_54;
	and.b32  	%r35, %r40, 3;
	setp.lt.u32 	%p6, %r4, 4;
	@%p6 bra 	$L__BB3_8;
	shl.b32 	%r60, %r101, 7;
	add.s32 	%r61, %r60, %r3;
	add.s32 	%r62, %r61, %r2;
	mul.wide.s32 	%rd12, %r61, 4;
	add.s64 	%rd13, %rd1, %rd12;
	st.global.u32 	[%rd13], %r62;
	add.s32 	%r63, %r62, 128;
	st.global.u32 	[%rd13+512], %r63;
	add.s32 	%r64, %r62, 256;
	st.global.u32 	[%rd13+1024], %r64;
	add.s32 	%r65, %r62, 384;
	st.global.u32 	[%rd13+1536], %r65;
	add.s32 	%r101, %r101, 4;
$L__BB3_8:
	setp.eq.s32 	%p7, %r35, 0;
	@%p7 bra 	$L__BB3_54;
	setp.eq.s32 	%p8, %r35, 1;
	@%p8 bra 	$L__BB3_11;
	shl.b32 	%r66, %r101, 7;
	add.s32 	%r67, %r66, %r3;
	add.s32 	%r68, %r67, %r2;
	mul.wide.s32 	%rd14, %r67, 4;
	add.s64 	%rd15, %rd1, %rd14;
	st.global.u32 	[%rd15], %r68;
	add.s32 	%r69, %r68, 128;
	st.global.u32 	[%rd15+512], %r69;
	add.s32 	%r101, %r101, 2;
$L__BB3_11:
	and.b32  	%r70, %r40, 1;
	setp.eq.b32 	%p9, %r70, 1;
	not.pred 	%p10, %p9;
	@%p10 bra 	$L__BB3_54;
	shl.b32 	%r71, %r101, 7;
	add.s32 	%r72, %r71, %r3;
	add.s32 	%r73, %r72, %r2;
	mul.wide.s32 	%rd16, %r72, 4;
	add.s64 	%rd17, %rd1, %rd16;
	st.global.u32 	[%rd17], %r73;
	bra.uni 	$L__BB3_54;
$L__BB3_13:
	setp.lt.s32 	%p11, %r40, 1;
	@%p11 bra 	$L__BB3_54;
	mov.u32 	%r6, %tid.x;
	and.b32  	%r7, %r40, 7;
	setp.lt.u32 	%p12, %r40, 8;
	mov.b32 	%r98, 0;
	@%p12 bra 	$L__BB3_33;
	and.b32  	%r98, %r40, 2147483640;
	mov.b32 	%r97, 0;
$L__BB3_16:
	.pragma "nounroll";
	shl.b32 	%r76, %r97, 7;
	add.s32 	%r12, %r76, %r6;
	setp.ge.s32 	%p13, %r12, %r1;
	@%p13 bra 	$L__BB3_18;
	add.s32 	%r77, %r12, %r2;
	mul.wide.u32 	%rd18, %r12, 4;
	add.s64 	%rd19, %rd1, %rd18;
	st.global.u32 	[%rd19], %r77;
$L__BB3_18:
	add.s32 	%r13, %r12, 128;
	setp.ge.s32 	%p14, %r13, %r1;
	mul.wide.s32 	%rd20, %r13, 4;
	add.s64 	%rd2, %rd1, %rd20;
	@%p14 bra 	$L__BB3_20;
	add.s32 	%r78, %r13, %r2;
	st.global.u32 	[%rd2], %r78;
$L__BB3_20:
	add.s32 	%r14, %r12, 256;
	setp.ge.s32 	%p15, %r14, %r1;
	@%p15 bra 	$L__BB3_22;
	add.s32 	%r79, %r14, %r2;
	st.global.u32 	[%rd2+512], %r79;
$L__BB3_22:
	add.s32 	%r15, %r12, 384;
	setp.ge.s32 	%p16, %r15, %r1;
	@%p16 bra 	$L__BB3_24;
	add.s32 	%r80, %r15, %r2;
	st.global.u32 	[%rd2+1024], %r80;
$L__BB3_24:
	add.s32 	%r16, %r12, 512;
	setp.ge.s32 	%p17, %r16, %r1;
	@%p17 bra 	$L__BB3_26;
	add.s32 	%r81, %r16, %r2;
	st.global.u32 	[%rd2+1536], %r81;
$L__BB3_26:
	add.s32 	%r17, %r12, 640;
	setp.ge.s32 	%p18, %r17, %r1;
	@%p18 bra 	$L__BB3_28;
	add.s32 	%r82, %r17, %r2;
	st.global.u32 	[%rd2+2048], %r82;
$L__BB3_28:
	add.s32 	%r18, %r12, 768;
	setp.ge.s32 	%p19, %r18, %r1;
	@%p19 bra 	$L__BB3_30;
	add.s32 	%r83, %r18, %r2;
	st.global.u32 	[%rd2+2560], %r83;
$L__BB3_30:
	add.s32 	%r19, %r12, 896;
	setp.ge.s32 	%p20, %r19, %r1;
	@%p20 bra 	$L__BB3_32;
	add.s32 	%r84, %r19, %r2;
	st.global.u32 	[%rd2+3072], %r84;
$L__BB3_32:
	add.s32 	%r97, %r97, 8;
	setp.ne.s32 	%p21, %r97, %r98;
	@%p21 bra 	$L__BB3_16;
$L__BB3_33:
	setp.eq.s32 	%p22, %r7, 0;
	@%p22 bra 	$L__BB3_54;
	and.b32  	%r22, %r40, 3;
	setp.lt.u32 	%p23, %r7, 4;
	@%p23 bra 	$L__BB3_44;
	shl.b32 	%r85, %r98, 7;
	add.s32 	%r23, %r85, %r6;
	setp.ge.s32 	%p24, %r23, %r1;
	mul.wide.s32 	%rd21, %r23, 4;
	add.s64 	%rd3, %rd1, %rd21;
	@%p24 bra 	$L__BB3_37;
	add.s32 	%r86, %r23, %r2;
	st.global.u32 	[%rd3], %r86;
$L__BB3_37:
	add.s32 	%r24, %r23, 128;
	setp.ge.s32 	%p25, %r24, %r1;
	@%p25 bra 	$L__BB3_39;
	add.s32 	%r87, %r24, %r2;
	st.global.u32 	[%rd3+512], %r87;
$L__BB3_39:
	add.s32 	%r25, %r23, 256;
	setp.ge.s32 	%p26, %r25, %r1;
	@%p26 bra 	$L__BB3_41;
	add.s32 	%r88, %r25, %r2;
	st.global.u32 	[%rd3+1024], %r88;
$L__BB3_41:
	add.s32 	%r26, %r23, 384;
	setp.ge.s32 	%p27, %r26, %r1;
	@%p27 bra 	$L__BB3_43;
	add.s32 	%r89, %r26, %r2;
	st.global.u32 	[%rd3+1536], %r89;
$L__BB3_43:
	add.s32 	%r98, %r98, 4;
$L__BB3_44:
	setp.eq.s32 	%p28, %r22, 0;
	@%p28 bra 	$L__BB3_54;
	setp.eq.s32 	%p29, %r22, 1;
	@%p29 bra 	$L__BB3_51;
	shl.b32 	%r90, %r98, 7;
	add.s32 	%r29, %r90, %r6;
	setp.ge.s32 	%p30, %r29, %r1;
	mul.wide.s32 	%rd22, %r29, 4;
	add.s64 	%rd4, %rd1, %rd22;
	@%p30 bra 	$L__BB3_48;
	add.s32 	%r91, %r29, %r2;
	st.global.u32 	[%rd4], %r91;
$L__BB3_48:
	add.s32 	%r30, %r29, 128;
	setp.ge.s32 	%p31, %r30, %r1;
	@%p31 bra 	$L__BB3_50;
	add.s32 	%r92, %r30, %r2;
	st.global.u32 	[%rd4+512], %r92;
$L__BB3_50:
	add.s32 	%r98, %r98, 2;
$L__BB3_51:
	and.b32  	%r93, %r40, 1;
	setp.eq.b32 	%p32, %r93, 1;
	not.pred 	%p33, %p32;
	@%p33 bra 	$L__BB3_54;
	shl.b32 	%r94, %r98, 7;
	add.s32 	%r33, %r94, %r6;
	setp.ge.s32 	%p34, %r33, %r1;
	@%p34 bra 	$L__BB3_54;
	add.s32 	%r95, %r33, %r2;
	mul.wide.s32 	%rd23, %r33, 4;
	add.s64 	%rd24, %rd1, %rd23;
	st.global.u32 	[%rd24], %r95;
$L__BB3_54:
	ret;

}
	// .globl	_ZN3cub18CUB_300001_SM_10006detail9transform16transform_kernelINS2_10policy_hubILb1EN4cuda3std3__45tupleIJN6thrust24THRUST_300001_SM_1000_NS17counting_iteratorIiNSA_11use_defaultESC_SC_EEEEEE10policy1000ElNS7_10__identityENSA_10device_ptrIiEEJSD_EEEvT0_iT1_T2_DpNS2_10kernel_argIT3_EE
.visible .entry _ZN3cub18CUB_300001_SM_10006detail9transform16transform_kernelINS2_10policy_hubILb1EN4cuda3std3__45tupleIJN6thrust24THRUST_300001_SM_1000_NS17counting_iteratorIiNSA_11use_defaultESC_SC_EEEEEE10policy1000ElNS7_10__identityENSA_10device_ptrIiEEJSD_EEEvT0_iT1_T2_DpNS2_10kernel_argIT3_EE(
	.param .u64 _ZN3cub18CUB_300001_SM_10006detail9transform16transform_kernelINS2_10policy_hubILb1EN4cuda3std3__45tupleIJN6thrust24THRUST_300001_SM_1000_NS17counting_iteratorIiNSA_11use_defaultESC_SC_EEEEEE10policy1000ElNS7_10__identityENSA_10device_ptrIiEEJSD_EEEvT0_iT1_T2_DpNS2_10kernel_argIT3_EE_param_0,
	.param .u32 _ZN3cub18CUB_300001_SM_10006detail9transform16transform_kernelINS2_10policy_hubILb1EN4cuda3std3__45tupleIJN6thrust24THRUST_300001_SM_1000_NS17counting_iteratorIiNSA_11use_defaultESC_SC_EEEEEE10policy1000ElNS7_10__identityENSA_10device_ptrIiEEJSD_EEEvT0_iT1_T2_DpNS2_10kernel_argIT3_EE_param_1,
	.param .align 1 .b8 _ZN3cub18CUB_300001_SM_10006detail9transform16transform_kernelINS2_10policy_hubILb1EN4cuda3std3__45tupleIJN6thrust24THRUST_300001_SM_1000_NS17counting_iteratorIiNSA_11use_defaultESC_SC_EEEEEE10policy1000ElNS7_10__identityENSA_10device_ptrIiEEJSD_EEEvT0_iT1_T2_DpNS2_10kernel_argIT3_EE_param_2[1],
	.param .align 8 .b8 _ZN3cub18CUB_300001_SM_10006detail9transform16transform_kernelINS2_10policy_hubILb1EN4cuda3std3__45tupleIJN6thrust24THRUST_300001_SM_1000_NS17counting_iteratorIiNSA_11use_defaultESC_SC_EEEEEE10policy1000ElNS7_10__identityENSA_10device_ptrIiEEJSD_EEEvT0_iT1_T2_DpNS2_10kernel_argIT3_EE_param_3[8],
	.param .align 8 .b8 _ZN3cub18CUB_300001_SM_10006detail9transform16transform_kernelINS2_10policy_hubILb1EN4cuda3std3__45tupleIJN6thrust24THRUST_300001_SM_1000_NS17counting_iteratorIiNSA_11use_defaultESC_SC_EEEEEE10policy1000ElNS7_10__identityENSA_10device_ptrIiEEJSD_EEEvT0_iT1_T2_DpNS2_10kernel_argIT3_EE_param_4[16]
)
.maxntid 128
{
	.reg .pred 	%p<35>;
	.reg .b32 	%r<102>;
	.reg .b64 	%rd<31>;

	ld.param.u32 	%r41, [_ZN3cub18CUB_300001_SM_10006detail9transform16transform_kernelINS2_10policy_hubILb1EN4cuda3std3__45tupleIJN6thrust24THRUST_300001_SM_1000_NS17counting_iteratorIiNSA_11use_defaultESC_SC_EEEEEE10policy1000ElNS7_10__identityENSA_10device_ptrIiEEJSD_EEEvT0_iT1_T2_DpNS2_10kernel_argIT3_EE_param_4];
	ld.param.u64 	%rd5, [_ZN3cub18CUB_300001_SM_10006detail9transform16transform_kernelINS2_10policy_hubILb1EN4cuda3std3__45tupleIJN6thrust24THRUST_300001_SM_1000_NS17counting_iteratorIiNSA_11use_defaultESC_SC_EEEEEE10policy1000ElNS7_10__identityENSA_10device_ptrIiEEJSD_EEEvT0_iT1_T2_DpNS2_10kernel_argIT3_EE_param_0];
	ld.param.u64 	%rd6, [_ZN3cub18CUB_300001_SM_10006detail9transform16transform_kernelINS2_10policy_hubILb1EN4cuda3std3__45tupleIJN6thrust24THRUST_300001_SM_1000_NS17counting_iteratorIiNSA_11use_defaultESC_SC_EEEEEE10policy1000ElNS7_10__identityENSA_10device_ptrIiEEJSD_EEEvT0_iT1_T2_DpNS2_10kernel_argIT3_EE_param_3];
	ld.param.u32 	%r40, [_ZN3cub18CUB_300001_SM_10006detail9transform16transform_kernelINS2_10policy_hubILb1EN4cuda3std3__45tupleIJN6thrust24THRUST_300001_SM_1000_NS17counting_iteratorIiNSA_11use_defaultESC_SC_EEEEEE10policy1000ElNS7_10__identityENSA_10device_ptrIiEEJSD_EEEvT0_iT1_T2_DpNS2_10kernel_argIT3_EE_param_1];
	cvta.to.global.u64 	%rd7, %rd6;
	shl.b32 	%r42, %r40, 7;
	mov.u32 	%r43, %ctaid.x;
	cvt.u64.u32 	%rd8, %r43;
	cvt.s64.s32 	%rd9, %r42;
	mul.lo.s64 	%rd10, %rd9, %rd8;
	sub.s64 	%rd11, %rd5, %rd10;
	min.s64 	%rd12, %rd11, %rd9;
	cvt.u32.u64 	%r1, %rd12;
	cvt.u32.u64 	%r44, %rd10;
	add.s32 	%r2, %r41, %r44;
	shl.b64 	%rd13, %rd10, 2;
	add.s64 	%rd1, %rd7, %rd13;
	setp.eq.s32 	%p1, %r42, %r1;
	@%p1 bra 	$L__BB4_42;
	setp.lt.s32 	%p2, %r40, 1;
	@%p2 bra 	$L__BB4_54;
	mov.u32 	%r3, %tid.x;
	and.b32  	%r4, %r40, 7;
	setp.lt.u32 	%p3, %r40, 8;
	mov.b32 	%r99, 0;
	@%p3 bra 	$L__BB4_21;
	and.b32  	%r99, %r40, 2147483640;
	mov.b32 	%r95, 0;
$L__BB4_4:
	.pragma "nounroll";
	shl.b32 	%r47, %r95, 7;
	add.s32 	%r12, %r47, %r3;
	setp.ge.s32 	%p4, %r12, %r1;
	@%p4 bra 	$L__BB4_6;
	add.s32 	%r48, %r12, %r2;
	mul.wide.u32 	%rd14, %r12, 4;
	add.s64 	%rd15, %rd1, %rd14;
	st.global.u32 	[%rd15], %r48;
$L__BB4_6:
	add.s32 	%r13, %r12, 128;
	setp.ge.s32 	%p5, %r13, %r1;
	mul.wide.s32 	%rd16, %r13, 4;
	add.s64 	%rd2, %rd1, %rd16;
	@%p5 bra 	$L__BB4_8;
	add.s32 	%r49, %r13, %r2;
	st.global.u32 	[%rd2], %r49;
$L__BB4_8:
	add.s32 	%r14, %r12, 256;
	setp.ge.s32 	%p6, %r14, %r1;
	@%p6 bra 	$L__BB4_10;
	add.s32 	%r50, %r14, %r2;
	st.global.u32 	[%rd2+512], %r50;
$L__BB4_10:
	add.s32 	%r15, %r12, 384;
	setp.ge.s32 	%p7, %r15, %r1;
	@%p7 bra 	$L__BB4_12;
	add.s32 	%r51, %r15, %r2;
	st.global.u32 	[%rd2+1024], %r51;
$L__BB4_12:
	add.s32 	%r16, %r12, 512;
	setp.ge.s32 	%p8, %r16, %r1;
	@%p8 bra 	$L__BB4_14;
	add.s32 	%r52, %r16, %r2;
	st.global.u32 	[%rd2+1536], %r52;
$L__BB4_14:
	add.s32 	%r17, %r12, 640;
	setp.ge.s32 	%p9, %r17, %r1;
	@%p9 bra 	$L__BB4_16;
	add.s32 	%r53, %r17, %r2;
	st.global.u32 	[%rd2+2048], %r53;
$L__BB4_16:
	add.s32 	%r18, %r12, 768;
	setp.ge.s32 	%p10, %r18, %r1;
	@%p10 bra 	$L__BB4_18;
	add.s32 	%r54, %r18, %r2;
	st.global.u32 	[%rd2+2560], %r54;
$L__BB4_18:
	add.s32 	%r19, %r12, 896;
	setp.ge.s32 	%p11, %r19, %r1;
	@%p11 bra 	$L__BB4_20;
	add.s32 	%r55, %r19, %r2;
	st.global.u32 	[%rd2+3072], %r55;
$L__BB4_20:
	add.s32 	%r95, %r95, 8;
	setp.eq.s32 	%p12, %r95, %r99;
	@%p12 bra 	$L__BB4_21;
	bra.uni 	$L__BB4_4;
$L__BB4_21:
	setp.eq.s32 	%p13, %r4, 0;
	@%p13 bra 	$L__BB4_54;
	and.b32  	%r28, %r40, 3;
	setp.lt.u32 	%p14, %r4, 4;
	@%p14 bra 	$L__BB4_32;
	shl.b32 	%r56, %r99, 7;
	add.s32 	%r29, %r56, %r3;
	setp.ge.s32 	%p15, %r29, %r1;
	mul.wide.s32 	%rd17, %r29, 4;
	add.s64 	%rd3, %rd1, %rd17;
	@%p15 bra 	$L__BB4_25;
	add.s32 	%r57, %r29, %r2;
	st.global.u32 	[%rd3], %r57;
$L__BB4_25:
	add.s32 	%r30, %r29, 128;
	setp.ge.s32 	%p16, %r30, %r1;
	@%p16 bra 	$L__BB4_27;
	add.s32 	%r58, %r30, %r2;
	st.global.u32 	[%rd3+512], %r58;
$L__BB4_27:
	add.s32 	%r31, %r29, 256;
	setp.ge.s32 	%p17, %r31, %r1;
	@%p17 bra 	$L__BB4_29;
	add.s32 	%r59, %r31, %r2;
	st.global.u32 	[%rd3+1024], %r59;
$L__BB4_29:
	add.s32 	%r32, %r29, 384;
	setp.ge.s32 	%p18, %r32, %r1;
	@%p18 bra 	$L__BB4_31;
	add.s32 	%r60, %r32, %r2;
	st.global.u32 	[%rd3+1536], %r60;
$L__BB4_31:
	add.s32 	%r99, %r99, 4;
$L__BB4_32:
	setp.eq.s32 	%p19, %r28, 0;
	@%p19 bra 	$L__BB4_54;
	setp.eq.s32 	%p20, %r28, 1;
	@%p20 bra 	$L__BB4_39;
	shl.b32 	%r61, %r99, 7;
	add.s32 	%r35, %r61, %r3;
	setp.ge.s32 	%p21, %r35, %r1;
	mul.wide.s32 	%rd18, %r35, 4;
	add.s64 	%rd4, %rd1, %rd18;
	@%p21 bra 	$L__BB4_36;
	add.s32 	%r62, %r35, %r2;
	st.global.u32 	[%rd4], %r62;
$L__BB4_36:
	add.s32 	%r36, %r35, 128;
	setp.ge.s32 	%p22, %r36, %r1;
	@%p22 bra 	$L__BB4_38;
	add.s32 	%r63, %r36, %r2;
	st.global.u32 	[%rd4+512], %r63;
$L__BB4_38:
	add.s32 	%r99, %r99, 2;
$L__BB4_39:
	and.b32  	%r64, %r40, 1;
	setp.eq.b32 	%p23, %r64, 1;
	not.pred 	%p24, %p23;
	@%p24 bra 	$L__BB4_54;
	shl.b32 	%r65, %r99, 7;
	add.s32 	%r39, %r65, %r3;
	setp.ge.s32 	%p25, %r39, %r1;
	@%p25 bra 	$L__BB4_54;
	add.s32 	%r66, %r39, %r2;
	mul.wide.s32 	%rd19, %r39, 4;
	add.s64 	%rd20, %rd1, %rd19;
	st.global.u32 	[%rd20], %r66;
	bra.uni 	$L__BB4_54;
$L__BB4_42:
	setp.lt.s32 	%p26, %r40, 1;
	@%p26 bra 	$L__BB4_54;
	mov.u32 	%r6, %tid.x;
	and.b32  	%r7, %r40, 7;
	setp.lt.u32 	%p27, %r40, 8;
	mov.b32 	%r97, 0;
	@%p27 bra 	$L__BB4_46;
	and.b32  	%r97, %r40, 2147483640;
	mov.b32 	%r94, 0;
$L__BB4_45:
	.pragma "nounroll";
	shl.b32 	%r69, %r94, 7;
	add.s32 	%r70, %r69, %r6;
	add.s32 	%r71, %r70, %r2;
	mul.wide.u32 	%rd21, %r70, 4;
	add.s64 	%rd22, %rd1, %rd21;
	st.global.u32 	[%rd22], %r71;
	add.s32 	%r72, %r70, 128;
	add.s32 	%r73, %r71, 128;
	mul.wide.s32 	%rd23, %r72, 4;
	add.s64 	%rd24, %rd1, %rd23;
	st.global.u32 	[%rd24], %r73;
	add.s32 	%r74, %r71, 256;
	st.global.u32 	[%rd24+512], %r74;
	add.s32 	%r75, %r71, 384;
	st.global.u32 	[%rd24+1024], %r75;
	add.s32 	%r76, %r71, 512;
	st.global.u32 	[%rd24+1536], %r76;
	add.s32 	%r77, %r71, 640;
	st.global.u32 	[%rd24+2048], %r77;
	add.s32 	%r78, %r71, 768;
	st.global.u32 	[%rd24+2560], %r78;
	add.s32 	%r79, %r71, 896;
	st.global.u32 	[%rd24+3072], %r79;
	add.s32 	%r94, %r94, 8;
	setp.eq.s32 	%p28, %r94, %r97;
	@%p28 bra 	$L__BB4_46;
	bra.uni 	$L__BB4_45;
$L__BB4_46:
	setp.eq.s32 	%p29, %r7, 0;
	@%p29 bra 	$L__BB4_54;
	and.b32  	%r22, %r40, 3;
	setp.lt.u32 	%p30, %r7, 4;
	@%p30 bra 	$L__BB4_49;
	shl.b32 	%r80, %r97, 7;
	add.s32 	%r81, %r80, %r6;
	add.s32 	%r82, %r81, %r2;
	mul.wide.s32 	%rd25, %r81, 4;
	add.s64 	%rd26, %rd1, %rd25;
	st.global.u32 	[%rd26], %r82;
	add.s32 	%r83, %r82, 128;
	st.global.u32 	[%rd26+512], %r83;
	add.s32 	%r84, %r82, 256;
	st.global.u32 	[%rd26+1024], %r84;
	add.s32 	%r85, %r82, 384;
	st.global.u32 	[%rd26+1536], %r85;
	add.s32 	%r97, %r97, 4;
$L__BB4_49:
	setp.eq.s32 	%p31, %r22, 0;
	@%p31 bra 	$L__BB4_54;
	setp.eq.s32 	%p32, %r22, 1;
	@%p32 bra 	$L__BB4_52;
	shl.b32 	%r86, %r97, 7;
	add.s32 	%r87, %r86, %r6;
	add.s32 	%r88, %r87, %r2;
	mul.wide.s32 	%rd27, %r87, 4;
	add.s64 	%rd28, %rd1, %rd27;
	st.global.u32 	[%rd28], %r88;
	add.s32 	%r89, %r88, 128;
	st.global.u32 	[%rd28+512], %r89;
	add.s32 	%r97, %r97, 2;
$L__BB4_52:
	and.b32  	%r90, %r40, 1;
	setp.eq.b32 	%p33, %r90, 1;
	not.pred 	%p34, %p33;
	@%p34 bra 	$L__BB4_54;
	shl.b32 	%r91, %r97, 7;
	add.s32 	%r92, %r91, %r6;
	add.s32 	%r93, %r92, %r2;
	mul.wide.s32 	%rd29, %r92, 4;
	add.s64 	%rd30, %rd1, %rd29;
	st.global.u32 	[%rd30], %r93;
$L__BB4_54:
	ret;

}


// ===== COMPILED SASS (sm_100) =====

	.target	sm_100

	.elftype	@"ET_EXEC"


//--------------------- .note.nv.tkinfo           --------------------------
	.section	.note.nv.tkinfo,"",@"SHT_NOTE"
	.sectionflags	@"SHF_NOTE_NV_TKINFO"
	.tkinfo
        /*0018*/ 	.word	0x00000002
        /*0030*/ 	.string	""
        /*0030*/ 	.string	"ptxas"
        /*0030*/ 	.string	"Cuda compilation tools, release 13.0, V13.0.88"
        /*0030*/ 	.string	"Build cuda_13.0.r13.0/compiler.36424714_0"
        /*0030*/ 	.string	"-arch sm_100 -m 64 "



//--------------------- .note.nv.cuinfo           --------------------------
	.section	.note.nv.cuinfo,"",@"SHT_NOTE"
	.sectionflags	@"SHF_NOTE_NV_CUINFO"
        /*0018*/ 	.short	0x0002
        /*001a*/ 	.short	0x0064
        /*001c*/ 	.short	0x0082
	.zero		2


//--------------------- .nv.info                  --------------------------
	.section	.nv.info,"",@"SHT_CUDA_INFO"
	.align	4


	//----- nvinfo : EIATTR_REGCOUNT
	.align		4
        /*0000*/ 	.byte	0x04, 0x2f
        /*0002*/ 	.short	(.L_46 - .L_45)
	.align		4
.L_45:
        /*0004*/ 	.word	index@(_Z17reduction1_kernelIiLi5EEvPKT_PS0_)
        /*0008*/ 	.word	0x0000000b


	//----- nvinfo : EIATTR_FRAME_SIZE
	.align		4
.L_46:
        /*000c*/ 	.byte	0x04, 0x11
        /*000e*/ 	.short	(.L_48 - .L_47)
	.align		4
.L_47:
        /*0010*/ 	.word	index@(_Z17reduction1_kernelIiLi5EEvPKT_PS0_)
        /*0014*/ 	.word	0x00000000


	//----- nvinfo : EIATTR_REGCOUNT
	.align		4
.L_48:
        /*0018*/ 	.byte	0x04, 0x2f
        /*001a*/ 	.short	(.L_50 - .L_49)
	.align		4
.L_49:
        /*001c*/ 	.word	index@(_ZN3cub18CUB_300001_SM_10006detail11EmptyKernelIvEEvv)
        /*0020*/ 	.word	0x00000004


	//----- nvinfo : EIATTR_FRAME_SIZE
	.align		4
.L_50:
        /*0024*/ 	.byte	0x04, 0x11
        /*0026*/ 	.short	(.L_52 - .L_51)
	.align		4
.L_51:
        /*0028*/ 	.word	index@(_ZN3cub18CUB_300001_SM_10006detail11EmptyKernelIvEEvv)
        /*002c*/ 	.word	0x00000000


	//----- nvinfo : EIATTR_REGCOUNT
	.align		4
.L_52:
        /*0030*/ 	.byte	0x04, 0x2f
        /*0032*/ 	.short	(.L_54 - .L_53)
	.align		4
.L_53:
        /*0034*/ 	.word	index@(_ZN3cub18CUB_300001_SM_10006detail8for_each13static_kernelINS2_12policy_hub_t12policy_500_tEmN6thrust24THRUST_300001_SM_1000_NS8cuda_cub20__uninitialized_fill7functorINS7_10device_ptrIiEEiEEEEvT0_T1_)
        /*0038*/ 	.word	0x00000008


	//----- nvinfo : EIATTR_FRAME_SIZE
	.align		4
.L_54:
        /*003c*/ 	.byte	0x04, 0x11
        /*003e*/ 	.short	(.L_56 - .L_55)
	.align		4
.L_55:
        /*0040*/ 	.word	index@(_ZN3cub18CUB_300001_SM_10006detail8for_each13static_kernelINS2_12policy_hub_t12policy_500_tEmN6thrust24THRUST_300001_SM_1000_NS8cuda_cub20__uninitialized_fill7functorINS7_10device_ptrIiEEiEEEEvT0_T1_)
        /*0044*/ 	.word	0x00000000


	//----- nvinfo : EIATTR_REGCOUNT
	.align		4
.L_56:
        /*0048*/ 	.byte	0x04, 0x2f
        /*004a*/ 	.short	(.L_58 - .L_57)
	.align		4
.L_57:
        /*004c*/ 	.word	index@(_ZN3cub18CUB_300001_SM_10006detail9transform16transform_kernelINS2_10policy_hubILb1EN4cuda3std3__45tupleIJN6thrust24THRUST_300001_SM_1000_NS17counting_iteratorIiNSA_11use_defaultESC_SC_EEEEEE10policy1000EiNS7_10__identityENSA_10device_ptrIiEEJSD_EEEvT0_iT1_T2_DpNS2_10kernel_argIT3_EE)
        /*0050*/ 	.word	0x00000020


	//----- nvinfo : EIATTR_FRAME_SIZE
	.align		4
.L_58:
        /*0054*/ 	.byte	0x04, 0x11
        /*0056*/ 	.short	(.L_60 - .L_59)
	.align		4
.L_59:
        /*0058*/ 	.word	index@(_ZN3cub18CUB_300001_SM_10006detail9transform16transform_kernelINS2_10policy_hubILb1EN4cuda3std3__45tupleIJN6thrust24THRUST_300001_SM_1000_NS17counting_iteratorIiNSA_11use_defaultESC_SC_EEEEEE10policy1000EiNS7_10__identityENSA_10device_ptrIiEEJSD_EEEvT0_iT1_T2_DpNS2_10kernel_argIT3_EE)
        /*005c*/ 	.word	0x00000000


	//----- nvinfo : EIATTR_REGCOUNT
	.align		4
.L_60:
        /*0060*/ 	.byte	0x04, 0x2f
        /*0062*/ 	.short	(.L_62 - .L_61)
	.align		4
.L_61:
        /*0064*/ 	.word	index@(_ZN3cub18CUB_300001_SM_10006detail9transform16transform_kernelINS2_10policy_hubILb1EN4cuda3std3__45tupleIJN6thrust24THRUST_300001_SM_1000_NS17counting_iteratorIiNSA_11use_defaultESC_SC_EEEEEE10policy1000ElNS7_10__identityENSA_10device_ptrIiEEJSD_EEEvT0_iT1_T2_DpNS2_10kernel_argIT3_EE)
        /*0068*/ 	.word	0x0000001e


	//----- nvinfo : EIATTR_FRAME_SIZE
	.align		4
.L_62:
        /*006c*/ 	.byte	0x04, 0x11
        /*006e*/ 	.short	(.L_64 - .L_63)
	.align		4
.L_63:
        /*0070*/ 	.word	index@(_ZN3cub18CUB_300001_SM_10006detail9transform16transform_kernelINS2_10policy_hubILb1EN4cuda3std3__45tupleIJN6thrust24THRUST_300001_SM_1000_NS17counting_iteratorIiNSA_11use_defaultESC_SC_EEEEEE10policy1000ElNS7_10__identityENSA_10device_ptrIiEEJSD_EEEvT0_iT1_T2_DpNS2_10kernel_argIT3_EE)
        /*0074*/ 	.word	0x00000000


	//----- nvinfo : EIATTR_MIN_STACK_SIZE
	.align		4
.L_64:
        /*0078*/ 	.byte	0x04, 0x12
        /*007a*/ 	.short	(.L_66 - .L_65)
	.align		4
.L_65:
        /*007c*/ 	.word	index@(_ZN3cub18CUB_300001_SM_10006detail9transform16transform_kernelINS2_10policy_hubILb1EN4cuda3std3__45tupleIJN6thrust24THRUST_300001_SM_1000_NS17counting_iteratorIiNSA_11use_defaultESC_SC_EEEEEE10policy1000ElNS7_10__identityENSA_10device_ptrIiEEJSD_EEEvT0_iT1_T2_DpNS2_10kernel_argIT3_EE)
        /*0080*/ 	.word	0x00000000


	//----- nvinfo : EIATTR_MIN_STACK_SIZE
	.align		4
.L_66:
        /*0084*/ 	.byte	0x04, 0x12
        /*0086*/ 	.short	(.L_68 - .L_67)
	.align		4
.L_67:
        /*0088*/ 	.word	index@(_ZN3cub18CUB_300001_SM_10006detail9transform16transform_kernelINS2_10policy_hubILb1EN4cuda3std3__45tupleIJN6thrust24THRUST_300001_SM_1000_NS17counting_iteratorIiNSA_11use_defaultESC_SC_EEEEEE10policy1000EiNS7_10__identityENSA_10device_ptrIiEEJSD_EEEvT0_iT1_T2_DpNS2_10kernel_argIT3_EE)
        /*008c*/ 	.word	0x00000000


	//----- nvinfo : EIATTR_MIN_STACK_SIZE
	.align		4
.L_68:
        /*0090*/ 	.byte	0x04, 0x12
        /*0092*/ 	.short	(.L_70 - .L_69)
	.align		4
.L_69:
        /*0094*/ 	.word	index@(_ZN3cub18CUB_300001_SM_10006detail8for_each13static_kernelINS2_12policy_hub_t12policy_500_tEmN6thrust24THRUST_300001_SM_1000_NS8cuda_cub20__uninitialized_fill7functorINS7_10device_ptrIiEEiEEEEvT0_T1_)
        /*0098*/ 	.word	0x00000000


	//----- nvinfo : EIATTR_MIN_STACK_SIZE
	.align		4
.L_70:
        /*009c*/ 	.byte	0x04, 0x12
        /*009e*/ 	.short	(.L_72 - .L_71)
	.align		4
.L_71:
        /*00a0*/ 	.word	index@(_ZN3cub18CUB_300001_SM_10006detail11EmptyKernelIvEEvv)
        /*00a4*/ 	.word	0x00000000


	//----- nvinfo : EIATTR_MIN_STACK_SIZE
	.align		4
.L_72:
        /*00a8*/ 	.byte	0x04, 0x12
        /*00aa*/ 	.short	(.L_74 - .L_73)
	.align		4
.L_73:
        /*00ac*/ 	.word	index@(_Z17reduction1_kernelIiLi5EEvPKT_PS0_)
        /*00b0*/ 	.word	0x00000000
.L_74:


//--------------------- .nv.compat                --------------------------
	.section	.nv.compat,"",@"SHT_CUDA_COMPAT_INFO"
	.align	4
        /*0000*/ 	.byte	0x02, 0x09, 0x00, 0x00, 0x02, 0x02, 0x01, 0x00, 0x02, 0x05, 0x05, 0x00, 0x03, 0x07, 0x01, 0x01
        /*0010*/ 	.byte	0x02, 0x03, 0x00, 0x00, 0x02, 0x06, 0x01, 0x00, 0x04, 0x0b, 0x08, 0x00, 0x09, 0x00, 0x00, 0x00
        /*0020*/ 	.byte	0x00, 0x00, 0x00, 0x00


//--------------------- .nv.info._ZN3cub18CUB_300001_SM_10006detail9transform16transform_kernelINS2_10policy_hubILb1EN4cuda3std3__45tupleIJN6thrust24THRUST_300001_SM_1000_NS17counting_iteratorIiNSA_11use_defaultESC_SC_EEEEEE10policy1000ElNS7_10__identityENSA_10device_ptrIiEEJSD_EEEvT0_iT1_T2_DpNS2_10kernel_argIT3_EE --------------------------
	.section	.nv.info._ZN3cub18CUB_300001_SM_10006detail9transform16transform_kernelINS2_10policy_hubILb1EN4cuda3std3__45tupleIJN6thrust24THRUST_300001_SM_1000_NS17counting_iteratorIiNSA_11use_defaultESC_SC_EEEEEE10policy1000ElNS7_10__identityENSA_10device_ptrIiEEJSD_EEEvT0_iT1_T2_DpNS2_10kernel_argIT3_EE,"",@"SHT_CUDA_INFO"
	.sectionflags	@""
	.align	4


	//----- nvinfo : EIATTR_CUDA_API_VERSION
	.align		4
        /*0000*/ 	.byte	0x04, 0x37
        /*0002*/ 	.short	(.L_76 - .L_75)
.L_75:
        /*0004*/ 	.word	0x00000082


	//----- nvinfo : EIATTR_KPARAM_INFO
	.align		4
.L_76:
        /*0008*/ 	.byte	0x04, 0x17
        /*000a*/ 	.short	(.L_78 - .L_77)
.L_77:
        /*000c*/ 	.word	0x00000000
        /*0010*/ 	.short	0x0004
        /*0012*/ 	.short	0x0018
        /*0014*/ 	.byte	0x00, 0xf0, 0x41, 0x00


	//----- nvinfo : EIATTR_KPARAM_INFO
	.align		4
.L_78:
        /*0018*/ 	.byte	0x04, 0x17
        /*001a*/ 	.short	(.L_80 - .L_79)
.L_79:
        /*001c*/ 	.word	0x00000000
        /*0020*/ 	.short	0x0003
        /*0022*/ 	.short	0x0010
        /*0024*/ 	.byte	0x00, 0xf0, 0x21, 0x00


	//----- nvinfo : EIATTR_KPARAM_INFO
	.align		4
.L_80:
        /*0028*/ 	.byte	0x04, 0x17
        /*002a*/ 	.short	(.L_82 - .L_81)
.L_81:
        /*002c*/ 	.word	0x00000000
        /*0030*/ 	.short	0x0002
        /*0032*/ 	.short	0x000c
        /*0034*/ 	.byte	0x00, 0xf0, 0x05, 0x00


	//----- nvinfo : EIATTR_KPARAM_INFO
	.align		4
.L_82:
        /*0038*/ 	.byte	0x04, 0x17
        /*003a*/ 	.short	(.L_84 - .L_83)
.L_83:
        /*003c*/ 	.word	0x00000000
        /*0040*/ 	.short	0x0001
        /*0042*/ 	.short	0x0008
        /*0044*/ 	.byte	0x00, 0xf0, 0x11, 0x00


	//----- nvinfo : EIATTR_KPARAM_INFO
	.align		4
.L_84:
        /*0048*/ 	.byte	0x04, 0x17
        /*004a*/ 	.short	(.L_86 - .L_85)
.L_85:
        /*004c*/ 	.word	0x00000000
        /*0050*/ 	.short	0x0000
        /*0052*/ 	.short	0x0000
        /*0054*/ 	.byte	0x00, 0xf0, 0x21, 0x00


	//----- nvinfo : EIATTR_SPARSE_MMA_MASK
	.align		4
.L_86:
        /*0058*/ 	.byte	0x03, 0x50
        /*005a*/ 	.short	0x0000


	//----- nvinfo : EIATTR_MAXREG_COUNT
	.align		4
        /*005c*/ 	.byte	0x03, 0x1b
        /*005e*/ 	.short	0x00ff


	//----- nvinfo : EIATTR_MERCURY_ISA_VERSION
	.align		4
        /*0060*/ 	.byte	0x03, 0x5f
        /*0062*/ 	.short	0x0101


	//----- nvinfo : EIATTR_VRC_CTA_INIT_COUNT
	.align		4
        /*0064*/ 	.byte	0x02, 0x4a
	.zero		1
	.zero		1


	//----- nvinfo : EIATTR_EXIT_INSTR_OFFSETS
	.align		4
        /*0068*/ 	.byte	0x04, 0x1c
        /*006a*/ 	.short	(.L_88 - .L_87)


	//   ....[0]....
.L_87:
        /*006c*/ 	.word	0x00000170


	//   ....[1]....
        /*0070*/ 	.word	0x00000680


	//   ....[2]....
        /*0074*/ 	.word	0x00000800


	//   ....[3]....
        /*0078*/ 	.word	0x000008f0


	//   ....[4]....
        /*007c*/ 	.word	0x00000920


	//   ....[5]....
        /*0080*/ 	.word	0x00000960


	//   ....[6]....
        /*0084*/ 	.word	0x00000980


	//   ....[7]....
        /*0088*/ 	.word	0x00000b80


	//   ....[8]....
        /*008c*/ 	.word	0x00000c80


	//   ....[9]....
        /*0090*/ 	.word	0x00000d40


	//   ....[10]....
        /*0094*/ 	.word	0x00000d90


	//----- nvinfo : EIATTR_MAX_THREADS
	.align		4
.L_88:
        /*0098*/ 	.byte	0x04, 0x05
        /*009a*/ 	.short	(.L_90 - .L_89)
.L_89:
        /*009c*/ 	.word	0x00000080
        /*00a0*/ 	.word	0x00000001
        /*00a4*/ 	.word	0x00000001


	//----- nvinfo : EIATTR_CBANK_PARAM_SIZE
	.align		4
.L_90:
        /*00a8*/ 	.byte	0x03, 0x19
        /*00aa*/ 	.short	0x0028


	//----- nvinfo : EIATTR_PARAM_CBANK
	.align		4
        /*00ac*/ 	.byte	0x04, 0x0a
        /*00ae*/ 	.short	(.L_92 - .L_91)
	.align		4
.L_91:
        /*00b0*/ 	.word	index@(.nv.constant0._ZN3cub18CUB_300001_SM_10006detail9transform16transform_kernelINS2_10policy_hubILb1EN4cuda3std3__45tupleIJN6thrust24THRUST_300001_SM_1000_NS17counting_iteratorIiNSA_11use_defaultESC_SC_EEEEEE10policy1000ElNS7_10__identityENSA_10device_ptrIiEEJSD_EEEvT0_iT1_T2_DpNS2_10kernel_argIT3_EE)
        /*00b4*/ 	.short	0x0380
        /*00b6*/ 	.short	0x0028


	//----- nvinfo : EIATTR_SW_WAR
	.align		4
.L_92:
        /*00b8*/ 	.byte	0x04, 0x36
        /*00ba*/ 	.short	(.L_94 - .L_93)
.L_93:
        /*00bc*/ 	.word	0x00000008
.L_94:


//--------------------- .nv.info._ZN3cub18CUB_300001_SM_10006detail9transform16transform_kernelINS2_10policy_hubILb1EN4cuda3std3__45tupleIJN6thrust24THRUST_300001_SM_1000_NS17counting_iteratorIiNSA_11use_defaultESC_SC_EEEEEE10policy1000EiNS7_10__identityENSA_10device_ptrIiEEJSD_EEEvT0_iT1_T2_DpNS2_10kernel_argIT3_EE --------------------------
	.section	.nv.info._ZN3cub18CUB_300001_SM_10006detail9transform16transform_kernelINS2_10policy_hubILb1EN4cuda3std3__45tupleIJN6thrust24THRUST_300001_SM_1000_NS17counting_iteratorIiNSA_11use_defaultESC_SC_EEEEEE10policy1000EiNS7_10__identityENSA_10device_ptrIiEEJSD_EEEvT0_iT1_T2_DpNS2_10kernel_argIT3_EE,"",@"SHT_CUDA_INFO"
	.sectionflags	@""
	.align	4


	//----- nvinfo : EIATTR_CUDA_API_VERSION
	.align		4
        /*0000*/ 	.byte	0x04, 0x37
        /*0002*/ 	.short	(.L_96 - .L_95)
.L_95:
        /*0004*/ 	.word	0x00000082


	//----- nvinfo : EIATTR_KPARAM_INFO
	.align		4
.L_96:
        /*0008*/ 	.byte	0x04, 0x17
        /*000a*/ 	.short	(.L_98 - .L_97)
.L_97:
        /*000c*/ 	.word	0x00000000
        /*0010*/ 	.short	0x0004
        /*0012*/ 	.short	0x0018
        /*0014*/ 	.byte	0x00, 0xf0, 0x41, 0x00


	//----- nvinfo : EIATTR_KPARAM_INFO
	.align		4
.L_98:
        /*0018*/ 	.byte	0x04, 0x17
        /*001a*/ 	.short	(.L_100 - .L_99)
.L_99:
        /*001c*/ 	.word	0x00000000
        /*0020*/ 	.short	0x0003
        /*0022*/ 	.short	0x0010
        /*0024*/ 	.byte	0x00, 0xf0, 0x21, 0x00


	//----- nvinfo : EIATTR_KPARAM_INFO
	.align		4
.L_100:
        /*0028*/ 	.byte	0x04, 0x17
        /*002a*/ 	.short	(.L_102 - .L_101)
.L_101:
        /*002c*/ 	.word	0x00000000
        /*0030*/ 	.short	0x0002
        /*0032*/ 	.short	0x0008
        /*0034*/ 	.byte	0x00, 0xf0, 0x05, 0x00


	//----- nvinfo : EIATTR_KPARAM_INFO
	.align		4
.L_102:
        /*0038*/ 	.byte	0x04, 0x17
        /*003a*/ 	.short	(.L_104 - .L_103)
.L_103:
        /*003c*/ 	.word	0x00000000
        /*0040*/ 	.short	0x0001
        /*0042*/ 	.short	0x0004
        /*0044*/ 	.byte	0x00, 0xf0, 0x11, 0x00


	//----- nvinfo : EIATTR_KPARAM_INFO
	.align		4
.L_104:
        /*0048*/ 	.byte	0x04, 0x17
        /*004a*/ 	.short	(.L_106 - .L_105)
.L_105:
        /*004c*/ 	.word	0x00000000
        /*0050*/ 	.short	0x0000
        /*0052*/ 	.short	0x0000
        /*0054*/ 	.byte	0x00, 0xf0, 0x11, 0x00


	//----- nvinfo : EIATTR_SPARSE_MMA_MASK
	.align		4
.L_106:
        /*0058*/ 	.byte	0x03, 0x50
        /*005a*/ 	.short	0x0000


	//----- nvinfo : EIATTR_MAXREG_COUNT
	.align		4
        /*005c*/ 	.byte	0x03, 0x1b
        /*005e*/ 	.short	0x00ff


	//----- nvinfo : EIATTR_MERCURY_ISA_VERSION
	.align		4
        /*0060*/ 	.byte	0x03, 0x5f
        /*0062*/ 	.short	0x0101


	//----- nvinfo : EIATTR_VRC_CTA_INIT_COUNT
	.align		4
        /*0064*/ 	.byte	0x02, 0x4a
	.zero		1
	.zero		1


	//----- nvinfo : EIATTR_EXIT_INSTR_OFFSETS
	.align		4
        /*0068*/ 	.byte	0x04, 0x1c
        /*006a*/ 	.short	(.L_108 - .L_107)


	//   ....[0]....
.L_107:
        /*006c*/ 	.word	0x000000f0


	//   ....[1]....
        /*0070*/ 	.word	0x000002f0


	//   ....[2]....
        /*0074*/ 	.word	0x00000400


	//   ....[3]....
        /*0078*/ 	.word	0x000004c0


	//   ....[4]....
        /*007c*/ 	.word	0x00000510


	//   ....[5]....
        /*0080*/ 	.word	0x00000530


	//   ....[6]....
        /*0084*/ 	.word	0x00000810


	//   ....[7]....
        /*0088*/ 	.word	0x00000990


	//   ....[8]....
        /*008c*/ 	.word	0x00000a80


	//   ....[9]....
        /*0090*/ 	.word	0x00000ab0


	//   ....[10]....
        /*0094*/ 	.word	0x00000af0


	//----- nvinfo : EIATTR_MAX_THREADS
	.align		4
.L_108:
        /*0098*/ 	.byte	0x04, 0x05
        /*009a*/ 	.short	(.L_110 - .L_109)
.L_109:
        /*009c*/ 	.word	0x00000080
        /*00a0*/ 	.word	0x00000001
        /*00a4*/ 	.word	0x00000001


	//----- nvinfo : EIATTR_CBANK_PARAM_SIZE
	.align		4
.L_110:
        /*00a8*/ 	.byte	0x03, 0x19
        /*00aa*/ 	.short	0x0028


	//----- nvinfo : EIATTR_PARAM_CBANK
	.align		4
        /*00ac*/ 	.byte	0x04, 0x0a
        /*00ae*/ 	.short	(.L_112 - .L_111)
	.align		4
.L_111:
        /*00b0*/ 	.word	index@(.nv.constant0._ZN3cub18CUB_300001_SM_10006detail9transform16transform_kernelINS2_10policy_hubILb1EN4cuda3std3__45tupleIJN6thrust24THRUST_300001_SM_1000_NS17counting_iteratorIiNSA_11use_defaultESC_SC_EEEEEE10policy1000EiNS7_10__identityENSA_10device_ptrIiEEJSD_EEEvT0_iT1_T2_DpNS2_10kernel_argIT3_EE)
        /*00b4*/ 	.short	0x0380
        /*00b6*/ 	.short	0x0028


	//----- nvinfo : EIATTR_SW_WAR
	.align		4
.L_112:
        /*00b8*/ 	.byte	0x04, 0x36
        /*00ba*/ 	.short	(.L_114 - .L_113)
.L_113:
        /*00bc*/ 	.word	0x00000008
.L_114:


//--------------------- .nv.info._ZN3cub18CUB_300001_SM_10006detail8for_each13static_kernelINS2_12policy_hub_t12policy_500_tEmN6thrust24THRUST_300001_SM_1000_NS8cuda_cub20__uninitialized_fill7functorINS7_10device_ptrIiEEiEEEEvT0_T1_ --------------------------
	.section	.nv.info._ZN3cub18CUB_300001_SM_10006detail8for_each13static_kernelINS2_12policy_hub_t12policy_500_tEmN6thrust24THRUST_300001_SM_1000_NS8cuda_cub20__uninitialized_fill7functorINS7_10device_ptrIiEEiEEEEvT0_T1_,"",@"SHT_CUDA_INFO"
	.sectionflags	@""
	.align	4


	//----- nvinfo : EIATTR_CUDA_API_VERSION
	.align		4
        /*0000*/ 	.byte	0x04, 0x37
        /*0002*/ 	.short	(.L_116 - .L_115)
.L_115:
        /*0004*/ 	.word	0x00000082


	//----- nvinfo : EIATTR_KPARAM_INFO
	.align		4
.L_116:
        /*0008*/ 	.byte	0x04, 0x17
        /*000a*/ 	.short	(.L_118 - .L_117)
.L_117:
        /*000c*/ 	.word	0x00000000
        /*0010*/ 	.short	0x0001
        /*0012*/ 	.short	0x0008
        /*0014*/ 	.byte	0x00, 0xf0, 0x41, 0x00


	//----- nvinfo : EIATTR_KPARAM_INFO
	.align		4
.L_118:
        /*0018*/ 	.byte	0x04, 0x17
        /*001a*/ 	.short	(.L_120 - .L_119)
.L_119:
        /*001c*/ 	.word	0x00000000
        /*0020*/ 	.short	0x0000
        /*0022*/ 	.short	0x0000
        /*0024*/ 	.byte	0x00, 0xf0, 0x21, 0x00


	//----- nvinfo : EIATTR_SPARSE_MMA_MASK
	.align		4
.L_120:
        /*0028*/ 	.byte	0x03, 0x50
        /*002a*/ 	.short	0x0000


	//----- nvinfo : EIATTR_MAXREG_COUNT
	.align		4
        /*002c*/ 	.byte	0x03, 0x1b
        /*002e*/ 	.short	0x00ff


	//----- nvinfo : EIATTR_MERCURY_ISA_VERSION
	.align		4
        /*0030*/ 	.byte	0x03, 0x5f
        /*0032*/ 	.short	0x0101


	//----- nvinfo : EIATTR_VRC_CTA_INIT_COUNT
	.align		4
        /*0034*/ 	.byte	0x02, 0x4a
	.zero		1
	.zero		1


	//----- nvinfo : EIATTR_EXIT_INSTR_OFFSETS
	.align		4
        /*0038*/ 	.byte	0x04, 0x1c
        /*003a*/ 	.short	(.L_122 - .L_121)


	//   ....[0]....
.L_121:
        /*003c*/ 	.word	0x00000130


	//   ....[1]....
        /*0040*/ 	.word	0x00000230


	//   ....[2]....
        /*0044*/ 	.word	0x00000260


	//----- nvinfo : EIATTR_MAX_THREADS
	.align		4
.L_122:
        /*0048*/ 	.byte	0x04, 0x05
        /*004a*/ 	.short	(.L_124 - .L_123)
.L_123:
        /*004c*/ 	.word	0x00000100
        /*0050*/ 	.word	0x00000001
        /*0054*/ 	.word	0x00000001


	//----- nvinfo : EIATTR_CBANK_PARAM_SIZE
	.align		4
.L_124:
        /*0058*/ 	.byte	0x03, 0x19
        /*005a*/ 	.short	0x0018


	//----- nvinfo : EIATTR_PARAM_CBANK
	.align		4
        /*005c*/ 	.byte	0x04, 0x0a
        /*005e*/ 	.short	(.L_126 - .L_125)
	.align		4
.L_125:
        /*0060*/ 	.word	index@(.nv.constant0._ZN3cub18CUB_300001_SM_10006detail8for_each13static_kernelINS2_12policy_hub_t12policy_500_tEmN6thrust24THRUST_300001_SM_1000_NS8cuda_cub20__uninitialized_fill7functorINS7_10device_ptrIiEEiEEEEvT0_T1_)
        /*0064*/ 	.short	0x0380
        /*0066*/ 	.short	0x0018


	//----- nvinfo : EIATTR_SW_WAR
	.align		4
.L_126:
        /*0068*/ 	.byte	0x04, 0x36
        /*006a*/ 	.short	(.L_128 - .L_127)
.L_127:
        /*006c*/ 	.word	0x00000008
.L_128:


//--------------------- .nv.info._ZN3cub18CUB_300001_SM_10006detail11EmptyKernelIvEEvv --------------------------
	.section	.nv.info._ZN3cub18CUB_300001_SM_10006detail11EmptyKernelIvEEvv,"",@"SHT_CUDA_INFO"
	.sectionflags	@""
	.align	4


	//----- nvinfo : EIATTR_CUDA_API_VERSION
	.align		4
        /*0000*/ 	.byte	0x04, 0x37
        /*0002*/ 	.short	(.L_130 - .L_129)
.L_129:
        /*0004*/ 	.word	0x00000082


	//----- nvinfo : EIATTR_SPARSE_MMA_MASK
	.align		4
.L_130:
        /*0008*/ 	.byte	0x03, 0x50
        /*000a*/ 	.short	0x0000


	//----- nvinfo : EIATTR_MAXREG_COUNT
	.align		4
        /*000c*/ 	.byte	0x03, 0x1b
        /*000e*/ 	.short	0x00ff


	//----- nvinfo : EIATTR_MERCURY_ISA_VERSION
	.align		4
        /*0010*/ 	.byte	0x03, 0x5f
        /*0012*/ 	.short	0x0101


	//----- nvinfo : EIATTR_VRC_CTA_INIT_COUNT
	.align		4
        /*0014*/ 	.byte	0x02, 0x4a
	.zero		1
	.zero		1


	//----- nvinfo : EIATTR_EXIT_INSTR_OFFSETS
	.align		4
        /*0018*/ 	.byte	0x04, 0x1c
        /*001a*/ 	.short	(.L_132 - .L_131)


	//   ....[0]....
.L_131:
        /*001c*/ 	.word	0x00000010


	//----- nvinfo : EIATTR_SW_WAR
	.align		4
.L_132:
        /*0020*/ 	.byte	0x04, 0x36
        /*0022*/ 	.short	(.L_134 - .L_133)
.L_133:
        /*0024*/ 	.word	0x00000008
.L_134:


//--------------------- .nv.info._Z17reduction1_kernelIiLi5EEvPKT_PS0_ --------------------------
	.section	.nv.info._Z17reduction1_kernelIiLi5EEvPKT_PS0_,"",@"SHT_CUDA_INFO"
	.sectionflags	@""
	.align	4


	//----- nvinfo : EIATTR_CUDA_API_VERSION
	.align		4
        /*0000*/ 	.byte	0x04, 0x37
        /*0002*/ 	.short	(.L_136 - .L_135)
.L_135:
        /*0004*/ 	.word	0x00000082


	//----- nvinfo : EIATTR_KPARAM_INFO
	.align		4
.L_136:
        /*0008*/ 	.byte	0x04, 0x17
        /*000a*/ 	.short	(.L_138 - .L_137)
.L_137:
        /*000c*/ 	.word	0x00000000
        /*0010*/ 	.short	0x0001
        /*0012*/ 	.short	0x0008
        /*0014*/ 	.byte	0x00, 0xf5, 0x21, 0x00


	//----- nvinfo : EIATTR_KPARAM_INFO
	.align		4
.L_138:
        /*0018*/ 	.byte	0x04, 0x17
        /*001a*/ 	.short	(.L_140 - .L_139)
.L_139:
        /*001c*/ 	.word	0x00000000
        /*0020*/ 	.short	0x0000
        /*0022*/ 	.short	0x0000
        /*0024*/ 	.byte	0x00, 0xf5, 0x21, 0x00


	//----- nvinfo : EIATTR_SPARSE_MMA_MASK
	.align		4
.L_140:
        /*0028*/ 	.byte	0x03, 0x50
        /*002a*/ 	.short	0x0000


	//----- nvinfo : EIATTR_MAXREG_COUNT
	.align		4
        /*002c*/ 	.byte	0x03, 0x1b
        /*002e*/ 	.short	0x00ff


	//----- nvinfo : EIATTR_NUM_BARRIERS
	.align		4
        /*0030*/ 	.byte	0x02, 0x4c
        /*0032*/ 	.byte	0x01
	.zero		1


	//----- nvinfo : EIATTR_MERCURY_ISA_VERSION
	.align		4
        /*0034*/ 	.byte	0x03, 0x5f
        /*0036*/ 	.short	0x0101


	//----- nvinfo : EIATTR_VRC_CTA_INIT_COUNT
	.align		4
        /*0038*/ 	.byte	0x02, 0x4a
	.zero		1
	.zero		1


	//----- nvinfo : EIATTR_EXIT_INSTR_OFFSETS
	.align		4
        /*003c*/ 	.byte	0x04, 0x1c
        /*003e*/ 	.short	(.L_142 - .L_141)


	//   ....[0]....
.L_141:
        /*0040*/ 	.word	0x00000210


	//   ....[1]....
        /*0044*/ 	.word	0x00000290


	//----- nvinfo : EIATTR_CBANK_PARAM_SIZE
	.align		4
.L_142:
        /*0048*/ 	.byte	0x03, 0x19
        /*004a*/ 	.short	0x0010


	//----- nvinfo : EIATTR_PARAM_CBANK
	.align		4
        /*004c*/ 	.byte	0x04, 0x0a
        /*004e*/ 	.short	(.L_144 - .L_143)
	.align		4
.L_143:
        /*0050*/ 	.word	index@(.nv.constant0._Z17reduction1_kernelIiLi5EEvPKT_PS0_)
        /*0054*/ 	.short	0x0380
        /*0056*/ 	.short	0x0010


	//----- nvinfo : EIATTR_SW_WAR
	.align		4
.L_144:
        /*0058*/ 	.byte	0x04, 0x36
        /*005a*/ 	.short	(.L_146 - .L_145)
.L_145:
        /*005c*/ 	.word	0x00000008
.L_146:


//--------------------- .nv.callgraph             --------------------------
	.section	.nv.callgraph,"",@"SHT_CUDA_CALLGRAPH"
	.align	4
	.sectionentsize	8
	.align		4
        /*0000*/ 	.word	0x00000000
	.align		4
        /*0004*/ 	.word	0xffffffff
	.align		4
        /*0008*/ 	.word	0x00000000
	.align		4
        /*000c*/ 	.word	0xfffffffe
	.align		4
        /*0010*/ 	.word	0x00000000
	.align		4
        /*0014*/ 	.word	0xfffffffd
	.align		4
        /*0018*/ 	.word	0x00000000
	.align		4
        /*001c*/ 	.word	0xfffffffc


//--------------------- .nv.constant4             --------------------------
	.section	.nv.constant4,"a",@progbits
	.align	8
	.align		8
.nv.constant4:
        /*0000*/ 	.dword	_ZN30_INTERNAL_7ae845b4_4_k_cu_main4cuda3std3__45__cpo5beginE
	.align		8
        /*0008*/ 	.dword	_ZN30_INTERNAL_7ae845b4_4_k_cu_main4cuda3std3__45__cpo3endE
	.align		8
        /*0010*/ 	.dword	_ZN30_INTERNAL_7ae845b4_4_k_cu_main4cuda3std3__45__cpo6cbeginE
	.align		8
        /*0018*/ 	.dword	_ZN30_INTERNAL_7ae845b4_4_k_cu_main4cuda3std3__45__cpo4cendE
	.align		8
        /*0020*/ 	.dword	_ZN30_INTERNAL_7ae845b4_4_k_cu_main4cuda3std3__45__cpo6rbeginE
	.align		8
        /*0028*/ 	.dword	_ZN30_INTERNAL_7ae845b4_4_k_cu_main4cuda3std3__45__cpo4rendE
	.align		8
        /*0030*/ 	.dword	_ZN30_INTERNAL_7ae845b4_4_k_cu_main4cuda3std3__45__cpo7crbeginE
	.align		8
        /*0038*/ 	.dword	_ZN30_INTERNAL_7ae845b4_4_k_cu_main4cuda3std3__45__cpo5crendE
	.align		8
        /*0040*/ 	.dword	_ZN30_INTERNAL_7ae845b4_4_k_cu_main4cuda3std3__432_GLOBAL__N__7ae845b4_4_k_cu_main6ignoreE
	.align		8
        /*0048*/ 	.dword	_ZN30_INTERNAL_7ae845b4_4_k_cu_main4cuda3std3__419piecewise_constructE
	.align		8
        /*0050*/ 	.dword	_ZN30_INTERNAL_7ae845b4_4_k_cu_main4cuda3std3__48in_placeE
	.align		8
        /*0058*/ 	.dword	_ZN30_INTERNAL_7ae845b4_4_k_cu_main4cuda3std3__420unreachable_sentinelE
	.align		8
        /*0060*/ 	.dword	_ZN30_INTERNAL_7ae845b4_4_k_cu_main4cuda3std3__47nulloptE
	.align		8
        /*0068*/ 	.dword	_ZN30_INTERNAL_7ae845b4_4_k_cu_main4cuda3std3__48unexpectE
	.align		8
        /*0070*/ 	.dword	_ZN30_INTERNAL_7ae845b4_4_k_cu_main4cuda3std6ranges3__45__cpo4swapE
	.align		8
        /*0078*/ 	.dword	_ZN30_INTERNAL_7ae845b4_4_k_cu_main4cuda3std6ranges3__45__cpo9iter_moveE
	.align		8
        /*0080*/ 	.dword	_ZN30_INTERNAL_7ae845b4_4_k_cu_main4cuda3std6ranges3__45__cpo5beginE
	.align		8
        /*0088*/ 	.dword	_ZN30_INTERNAL_7ae845b4_4_k_cu_main4cuda3std6ranges3__45__cpo3endE
	.align		8
        /*0090*/ 	.dword	_ZN30_INTERNAL_7ae845b4_4_k_cu_main4cuda3std6ranges3__45__cpo6cbeginE
	.align		8
        /*0098*/ 	.dword	_ZN30_INTERNAL_7ae845b4_4_k_cu_main4cuda3std6ranges3__45__cpo4cendE
	.align		8
        /*00a0*/ 	.dword	_ZN30_INTERNAL_7ae845b4_4_k_cu_main4cuda3std6ranges3__45__cpo7advanceE
	.align		8
        /*00a8*/ 	.dword	_ZN30_INTERNAL_7ae845b4_4_k_cu_main4cuda3std6ranges3__45__cpo9iter_swapE
	.align		8
        /*00b0*/ 	.dword	_ZN30_INTERNAL_7ae845b4_4_k_cu_main4cuda3std6ranges3__45__cpo4nextE
	.align		8
        /*00b8*/ 	.dword	_ZN30_INTERNAL_7ae845b4_4_k_cu_main4cuda3std6ranges3__45__cpo4prevE
	.align		8
        /*00c0*/ 	.dword	_ZN30_INTERNAL_7ae845b4_4_k_cu_main4cuda3std6ranges3__45__cpo4dataE
	.align		8
        /*00c8*/ 	.dword	_ZN30_INTERNAL_7ae845b4_4_k_cu_main4cuda3std6ranges3__45__cpo5cdataE
	.align		8
        /*00d0*/ 	.dword	_ZN30_INTERNAL_7ae845b4_4_k_cu_main4cuda3std6ranges3__45__cpo4sizeE
	.align		8
        /*00d8*/ 	.dword	_ZN30_INTERNAL_7ae845b4_4_k_cu_main4cuda3std6ranges3__45__cpo5ssizeE
	.align		8
        /*00e0*/ 	.dword	_ZN30_INTERNAL_7ae845b4_4_k_cu_main4cuda3std6ranges3__45__cpo8distanceE
	.align		8
        /*00e8*/ 	.dword	_ZN30_INTERNAL_7ae845b4_4_k_cu_main6thrust24THRUST_300001_SM_1000_NS8cuda_cub3parE
	.align		8
        /*00f0*/ 	.dword	_ZN30_INTERNAL_7ae845b4_4_k_cu_main6thrust24THRUST_300001_SM_1000_NS8cuda_cub10par_nosyncE
	.align		8
        /*00f8*/ 	.dword	_ZN30_INTERNAL_7ae845b4_4_k_cu_main6thrust24THRUST_300001_SM_1000_NS6system6detail10sequential3seqE
	.align		8
        /*0100*/ 	.dword	_ZN30_INTERNAL_7ae845b4_4_k_cu_main6thrust24THRUST_300001_SM_1000_NS6system3cpp3parE
	.align		8
        /*0108*/ 	.dword	_ZN30_INTERNAL_7ae845b4_4_k_cu_main6thrust24THRUST_300001_SM_1000_NS12placeholders2_1E
	.align		8
        /*0110*/ 	.dword	_ZN30_INTERNAL_7ae845b4_4_k_cu_main6thrust24THRUST_300001_SM_1000_NS12placeholders2_2E
	.align		8
        /*0118*/ 	.dword	_ZN30_INTERNAL_7ae845b4_4_k_cu_main6thrust24THRUST_300001_SM_1000_NS12placeholders2_3E
	.align		8
        /*0120*/ 	.dword	_ZN30_INTERNAL_7ae845b4_4_k_cu_main6thrust24THRUST_300001_SM_1000_NS12placeholders2_4E
	.align		8
        /*0128*/ 	.dword	_ZN30_INTERNAL_7ae845b4_4_k_cu_main6thrust24THRUST_300001_SM_1000_NS12placeholders2_5E
	.align		8
        /*0130*/ 	.dword	_ZN30_INTERNAL_7ae845b4_4_k_cu_main6thrust24THRUST_300001_SM_1000_NS12placeholders2_6E
	.align		8
        /*0138*/ 	.dword	_ZN30_INTERNAL_7ae845b4_4_k_cu_main6thrust24THRUST_300001_SM_1000_NS12placeholders2_7E
	.align		8
        /*0140*/ 	.dword	_ZN30_INTERNAL_7ae845b4_4_k_cu_main6thrust24THRUST_300001_SM_1000_NS12placeholders2_8E
	.align		8
        /*0148*/ 	.dword	_ZN30_INTERNAL_7ae845b4_4_k_cu_main6thrust24THRUST_300001_SM_1000_NS12placeholders2_9E
	.align		8
        /*0150*/ 	.dword	_ZN30_INTERNAL_7ae845b4_4_k_cu_main6thrust24THRUST_300001_SM_1000_NS12placeholders3_10E
	.align		8
        /*0158*/ 	.dword	_ZN30_INTERNAL_7ae845b4_4_k_cu_main6thrust24THRUST_300001_SM_1000_NS3seqE
	.align		8
        /*0160*/ 	.dword	_ZN30_INTERNAL_7ae845b4_4_k_cu_main6thrust24THRUST_300001_SM_1000_NS6deviceE


//--------------------- .text._ZN3cub18CUB_300001_SM_10006detail9transform16transform_kernelINS2_10policy_hubILb1EN4cuda3std3__45tupleIJN6thrust24THRUST_300001_SM_1000_NS17counting_iteratorIiNSA_11use_defaultESC_SC_EEEEEE10policy1000ElNS7_10__identityENSA_10device_ptrIiEEJSD_EEEvT0_iT1_T2_DpNS2_10kernel_argIT3_EE --------------------------
	.section	.text._ZN3cub18CUB_300001_SM_10006detail9transform16transform_kernelINS2_10policy_hubILb1EN4cuda3std3__45tupleIJN6thrust24THRUST_300001_SM_1000_NS17counting_iteratorIiNSA_11use_defaultESC_SC_EEEEEE10policy1000ElNS7_10__identityENSA_10device_ptrIiEEJSD_EEEvT0_iT1_T2_DpNS2_10kernel_argIT3_EE,"ax",@progbits
	.align	128
        .global         _ZN3cub18CUB_300001_SM_10006detail9transform16transform_kernelINS2_10policy_hubILb1EN4cuda3std3__45tupleIJN6thrust24THRUST_300001_SM_1000_NS17counting_iteratorIiNSA_11use_defaultESC_SC_EEEEEE10policy1000ElNS7_10__identityENSA_10device_ptrIiEEJSD_EEEvT0_iT1_T2_DpNS2_10kernel_argIT3_EE
        .type           _ZN3cub18CUB_300001_SM_10006detail9transform16transform_kernelINS2_10policy_hubILb1EN4cuda3std3__45tupleIJN6thrust24THRUST_300001_SM_1000_NS17counting_iteratorIiNSA_11use_defaultESC_SC_EEEEEE10policy1000ElNS7_10__identityENSA_10device_ptrIiEEJSD_EEEvT0_iT1_T2_DpNS2_10kernel_argIT3_EE,@function
        .size           _ZN3cub18CUB_300001_SM_10006detail9transform16transform_kernelINS2_10policy_hubILb1EN4cuda3std3__45tupleIJN6thrust24THRUST_300001_SM_1000_NS17counting_iteratorIiNSA_11use_defaultESC_SC_EEEEEE10policy1000ElNS7_10__identityENSA_10device_ptrIiEEJSD_EEEvT0_iT1_T2_DpNS2_10kernel_argIT3_EE,(.L_x_26 - _ZN3cub18CUB_300001_SM_10006detail9transform16transform_kernelINS2_10policy_hubILb1EN4cuda3std3__45tupleIJN6thrust24THRUST_300001_SM_1000_NS17counting_iteratorIiNSA_11use_defaultESC_SC_EEEEEE10policy1000ElNS7_10__identityENSA_10device_ptrIiEEJSD_EEEvT0_iT1_T2_DpNS2_10kernel_argIT3_EE)
        .other          _ZN3cub18CUB_300001_SM_10006detail9transform16transform_kernelINS2_10policy_hubILb1EN4cuda3std3__45tupleIJN6thrust24THRUST_300001_SM_1000_NS17counting_iteratorIiNSA_11use_defaultESC_SC_EEEEEE10policy1000ElNS7_10__identityENSA_10device_ptrIiEEJSD_EEEvT0_iT1_T2_DpNS2_10kernel_argIT3_EE,@"STO_CUDA_ENTRY STV_DEFAULT"
_ZN3cub18CUB_300001_SM_10006detail9transform16transform_kernelINS2_10policy_hubILb1EN4cuda3std3__45tupleIJN6thrust24THRUST_300001_SM_1000_NS17counting_iteratorIiNSA_11use_defaultESC_SC_EEEEEE10policy1000ElNS7_10__identityENSA_10device_ptrIiEEJSD_EEEvT0_iT1_T2_DpNS2_10kernel_argIT3_EE:
.text._ZN3cub18CUB_300001_SM_10006detail9transform16transform_kernelINS2_10policy_hubILb1EN4cuda3std3__45tupleIJN6thrust24THRUST_300001_SM_1000_NS17counting_iteratorIiNSA_11use_defaultESC_SC_EEEEEE10policy1000ElNS7_10__identityENSA_10device_ptrIiEEJSD_EEEvT0_iT1_T2_DpNS2_10kernel_argIT3_EE:
[----:B------:R-:W-:Y:S08]  /*0000*/  LDC R1, c[0x0][0x37c] ;  /* 0x0000df00ff017b82 */ /* 0x000ff00000000800 */
[----:B------:R-:W0:Y:S01]  /*0010*/  LDC R5, c[0x0][0x388] ;  /* 0x0000e200ff057b82 */ /* 0x000e220000000800 */
[----:B------:R-:W1:Y:S07]  /*0020*/  LDCU.64 UR6, c[0x0][0x380] ;  /* 0x00007000ff0677ac */ /* 0x000e6e0008000a00 */
[----:B------:R-:W2:Y:S08]  /*0030*/  S2UR UR4, SR_CTAID.X ;  /* 0x00000000000479c3 */ /* 0x000eb00000002500 */
[----:B------:R-:W3:Y:S01]  /*0040*/  LDC.64 R10, c[0x0][0x390] ;  /* 0x0000e400ff0a7b82 */ /* 0x000ee20000000a00 */
[----:B0-----:R-:W-:-:S05]  /*0050*/  IMAD.SHL.U32 R3, R5, 0x80, RZ ;  /* 0x0000008005037824 */ /* 0x001fca00078e00ff */
[----:B------:R-:W-:Y:S01]  /*0060*/  SHF.R.S32.HI R0, RZ, 0x1f, R3 ;  /* 0x0000001fff007819 */ /* 0x000fe20000011403 */
[----:B--2---:R-:W-:-:S04]  /*0070*/  IMAD.WIDE.U32 R6, R3, UR4, RZ ;  /* 0x0000000403067c25 */ /* 0x004fc8000f8e00ff */
[----:B------:R-:W-:Y:S01]  /*0080*/  IMAD R9, R0, UR4, RZ ;  /* 0x0000000400097c24 */ /* 0x000fe2000f8e02ff */
[C---:B-1----:R-:W-:Y:S01]  /*0090*/  IADD3 R4, P0, PT, -R6.reuse, UR6, RZ ;  /* 0x0000000606047c10 */ /* 0x042fe2000ff1e1ff */
[----:B------:R-:W0:Y:S02]  /*00a0*/  LDCU UR6, c[0x0][0x398] ;  /* 0x00007300ff0677ac */ /* 0x000e240008000800 */
[----:B------:R-:W-:Y:S01]  /*00b0*/  IMAD.IADD R8, R7, 0x1, R9 ;  /* 0x0000000107087824 */ /* 0x000fe200078e0209 */
[----:B---3--:R-:W-:Y:S01]  /*00c0*/  LEA R2, P1, R6, R10, 0x2 ;  /* 0x0000000a06027211 */ /* 0x008fe200078210ff */
[----:B------:R-:W1:Y:S03]  /*00d0*/  LDCU.64 UR4, c[0x0][0x358] ;  /* 0x00006b00ff0477ac */ /* 0x000e660008000a00 */
[----:B------:R-:W-:Y:S02]  /*00e0*/  IADD3.X R7, PT, PT, ~R8, UR7, RZ, P0, !PT ;  /* 0x0000000708077c10 */ /* 0x000fe400087fe5ff */
[----:B------:R-:W-:-:S04]  /*00f0*/  ISETP.LT.U32.AND P0, PT, R4, R3, PT ;  /* 0x000000030400720c */ /* 0x000fc80003f01070 */
[----:B------:R-:W-:-:S04]  /*0100*/  ISETP.LT.AND.EX P0, PT, R7, R0, PT, P0 ;  /* 0x000000000700720c */ /* 0x000fc80003f01300 */
[----:B------:R-:W-:Y:S01]  /*0110*/  SEL R4, R4, R3, P0 ;  /* 0x0000000304047207 */ /* 0x000fe20000000000 */
[----:B0-----:R-:W-:-:S03]  /*0120*/  VIADD R0, R6, UR6 ;  /* 0x0000000606007c36 */ /* 0x001fc60008000000 */
[----:B------:R-:W-:Y:S02]  /*0130*/  ISETP.NE.AND P0, PT, R3, R4, PT ;  /* 0x000000040300720c */ /* 0x000fe40003f05270 */
[----:B------:R-:W-:-:S11]  /*0140*/  LEA.HI.X R3, R6, R11, R8, 0x2, P1 ;  /* 0x0000000b06037211 */ /* 0x000fd600008f1408 */
[----:B-1----:R-:W-:Y:S05]  /*0150*/  @!P0 BRA `(.L_x_0) ;  /* 0x0000000800048947 */ /* 0x002fea0003800000 */
[----:B------:R-:W-:-:S13]  /*0160*/  ISETP.GE.AND P0, PT, R5, 0x1, PT ;  /* 0x000000010500780c */ /* 0x000fda0003f06270 */
[----:B------:R-:W-:Y:S05]  /*0170*/  @!P0 EXIT ;  /* 0x000000000000894d */ /* 0x000fea0003800000 */
[----:B------:R-:W0:Y:S01]  /*0180*/  S2R R9, SR_TID.X ;  /* 0x0000000000097919 */ /* 0x000e220000002100 */
[C---:B------:R-:W-:Y:S01]  /*0190*/  ISETP.GE.U32.AND P0, PT, R5.reuse, 0x8, PT ;  /* 0x000000080500780c */ /* 0x040fe20003f06070 */
[----:B------:R-:W-:Y:S01]  /*01a0*/  IMAD.MOV.U32 R8, RZ, RZ, RZ ;  /* 0x000000ffff087224 */ /* 0x000fe200078e00ff */
[----:B------:R-:W-:-:S11]  /*01b0*/  LOP3.LUT R10, R5, 0x7, RZ, 0xc0, !PT ;  /* 0x00000007050a7812 */ /* 0x000fd600078ec0ff */
[----:B------:R-:W-:Y:S05]  /*01c0*/  @!P0 BRA `(.L_x_1) ;  /* 0x0000000400288947 */ /* 0x000fea0003800000 */
[CC--:B0-----:R-:W-:Y:S01]  /*01d0*/  ISETP.GE.AND P2, PT, R9.reuse, R4.reuse, PT ;  /* 0x000000040900720c */ /* 0x0c1fe20003f46270 */
[C---:B------:R-:W-:Y:S01]  /*01e0*/  VIADD R17, R9.reuse, 0x180 ;  /* 0x0000018009117836 */ /* 0x040fe20000000000 */
[C---:B------:R-:W-:Y:S01]  /*01f0*/  IADD3 R13, PT, PT, R9.reuse, 0x80, RZ ;  /* 0x00000080090d7810 */ /* 0x040fe20007ffe0ff */
[C---:B------:R-:W-:Y:S01]  /*0200*/  VIADD R21, R9.reuse, 0x280 ;  /* 0x0000028009157836 */ /* 0x040fe20000000000 */
[C---:B------:R-:W-:Y:S01]  /*0210*/  IADD3 R19, PT, PT, R9.reuse, 0x200, RZ ;  /* 0x0000020009137810 */ /* 0x040fe20007ffe0ff */
[----:B------:R-:W-:Y:S01]  /*0220*/  VIADD R23, R9, 0x300 ;  /* 0x0000030009177836 */ /* 0x000fe20000000000 */
[-C--:B------:R-:W-:Y:S01]  /*0230*/  ISETP.GE.AND P1, PT, R13, R4.reuse, PT ;  /* 0x000000040d00720c */ /* 0x080fe20003f26270 */
[----:B------:R-:W-:Y:S01]  /*0240*/  VIADD R25, R9, 0x380 ;  /* 0x0000038009197836 */ /* 0x000fe20000000000 */
[-C--:B------:R-:W-:Y:S01]  /*0250*/  ISETP.GE.AND P3, PT, R19, R4.reuse, PT ;  /* 0x000000041300720c */ /* 0x080fe20003f66270 */
[----:B------:R-:W-:Y:S01]  /*0260*/  VIADD R15, R9, 0x100 ;  /* 0x00000100090f7836 */ /* 0x000fe20000000000 */
[----:B------:R-:W-:-:S02]  /*0270*/  ISETP.GE.AND P4, PT, R21, R4, PT ;  /* 0x000000041500720c */ /* 0x000fc40003f86270 */
[-C--:B------:R-:W-:Y:S01]  /*0280*/  ISETP.GE.AND P5, PT, R23, R4.reuse, PT ;  /* 0x000000041700720c */ /* 0x080fe20003fa6270 */
[C---:B------:R-:W-:Y:S01]  /*0290*/  @!P2 IMAD.IADD R11, R0.reuse, 0x1, R9 ;  /* 0x00000001000ba824 */ /* 0x040fe200078e0209 */
[-C--:B------:R-:W-:Y:S01]  /*02a0*/  ISETP.GE.AND P6, PT, R25, R4.reuse, PT ;  /* 0x000000041900720c */ /* 0x080fe20003fc6270 */
[----:B------:R-:W-:Y:S01]  /*02b0*/  @!P2 IMAD.WIDE.U32 R6, R9, 0x4, R2 ;  /* 0x000000040906a825 */ /* 0x000fe200078e0002 */
[-C--:B------:R-:W-:Y:S02]  /*02c0*/  ISETP.GE.AND P0, PT, R15, R4.reuse, PT ;  /* 0x000000040f00720c */ /* 0x080fe40003f06270 */
[----:B------:R-:W-:Y:S02]  /*02d0*/  LOP3.LUT R8, R5, 0x7ffffff8, RZ, 0xc0, !PT ;  /* 0x7ffffff805087812 */ /* 0x000fe400078ec0ff */
[----:B------:R0:W-:Y:S01]  /*02e0*/  @!P2 STG.E desc[UR4][R6.64], R11 ;  /* 0x0000000b0600a986 */ /* 0x0001e2000c101904 */
[----:B------:R-:W-:Y:S01]  /*02f0*/  ISETP.GE.AND P2, PT, R17, R4, PT ;  /* 0x000000041100720c */ /* 0x000fe20003f46270 */
[C---:B------:R-:W-:Y:S01]  /*0300*/  @!P3 IMAD.IADD R19, R0.reuse, 0x1, R19 ;  /* 0x000000010013b824 */ /* 0x040fe200078e0213 */
[----:B------:R-:W-:-:S02]  /*0310*/  @!P4 IADD3 R21, PT, PT, R0, R21, RZ ;  /* 0x000000150015c210 */ /* 0x000fc40007ffe0ff */
[C---:B------:R-:W-:Y:S02]  /*0320*/  @!P5 IMAD.IADD R23, R0.reuse, 0x1, R23 ;  /* 0x000000010017d824 */ /* 0x040fe400078e0217 */
[C---:B------:R-:W-:Y:S02]  /*0330*/  @!P6 IMAD.IADD R25, R0.reuse, 0x1, R25 ;  /* 0x000000010019e824 */ /* 0x040fe400078e0219 */
[C---:B------:R-:W-:Y:S02]  /*0340*/  @!P0 IMAD.IADD R15, R0.reuse, 0x1, R15 ;  /* 0x00000001000f8824 */ /* 0x040fe400078e020f */
[----:B0-----:R-:W-:Y:S01]  /*0350*/  IMAD.WIDE R6, R13, 0x4, R2 ;  /* 0x000000040d067825 */ /* 0x001fe200078e0202 */
[----:B------:R-:W-:-:S03]  /*0360*/  @!P1 IADD3 R13, PT, PT, R0, R13, RZ ;  /* 0x0000000d000d9210 */ /* 0x000fc60007ffe0ff */
[----:B------:R-:W-:Y:S01]  /*0370*/  @!P2 IMAD.IADD R17, R0, 0x1, R17 ;  /* 0x000000010011a824 */ /* 0x000fe200078e0211 */
[----:B------:R1:W-:Y:S04]  /*0380*/  @!P3 STG.E desc[UR4][R6.64+0x600], R19 ;  /* 0x000600130600b986 */ /* 0x0003e8000c101904 */
[----:B------:R1:W-:Y:S04]  /*0390*/  @!P1 STG.E desc[UR4][R6.64], R13 ;  /* 0x0000000d06009986 */ /* 0x0003e8000c101904 */
[----:B------:R1:W-:Y:S04]  /*03a0*/  @!P2 STG.E desc[UR4][R6.64+0x400], R17 ;  /* 0x000400110600a986 */ /* 0x0003e8000c101904 */
[----:B------:R1:W-:Y:S04]  /*03b0*/  @!P4 STG.E desc[UR4][R6.64+0x800], R21 ;  /* 0x000800150600c986 */ /* 0x0003e8000c101904 */
[----:B------:R1:W-:Y:S04]  /*03c0*/  @!P5 STG.E desc[UR4][R6.64+0xa00], R23 ;  /* 0x000a00170600d986 */ /* 0x0003e8000c101904 */
[----:B------:R1:W-:Y:S04]  /*03d0*/  @!P6 STG.E desc[UR4][R6.64+0xc00], R25 ;  /* 0x000c00190600e986 */ /* 0x0003e8000c101904 */
[----:B------:R1:W-:Y:S01]  /*03e0*/  @!P0 STG.E desc[UR4][R6.64+0x200], R15 ;  /* 0x0002000f06008986 */ /* 0x0003e2000c101904 */
[----:B------:R-:W-:-:S13]  /*03f0*/  ISETP.NE.AND P0, PT, R8, 0x8, PT ;  /* 0x000000080800780c */ /* 0x000fda0003f05270 */
[----:B-1----:R-:W-:Y:S05]  /*0400*/  @!P0 BRA `(.L_x_1) ;  /* 0x0000000000988947 */ /* 0x002fea0003800000 */
[----:B------:R-:W-:-:S07]  /*0410*/  IMAD.MOV.U32 R12, RZ, RZ, 0x8 ;  /* 0x00000008ff0c7424 */ /* 0x000fce00078e00ff */
.L_x_2:
[C---:B------:R-:W-:Y:S02]  /*0420*/  LEA R11, R12.reuse, R9, 0x7 ;  /* 0x000000090c0b7211 */ /* 0x040fe400078e38ff */
[----:B------:R-:W-:Y:S02]  /*0430*/  IADD3 R12, PT, PT, R12, 0x8, RZ ;  /* 0x000000080c0c7810 */ /* 0x000fe40007ffe0ff */
[CC--:B------:R-:W-:Y:S01]  /*0440*/  ISETP.GE.AND P2, PT, R11.reuse, R4.reuse, PT ;  /* 0x000000040b00720c */ /* 0x0c0fe20003f46270 */
        /* <DEDUP_REMOVED lines=11> */
[----:B------:R-:W-:Y:S01]  /*0500*/  @!P2 IMAD.IADD R5, R0, 0x1, R11 ;  /* 0x000000010005a824 */ /* 0x000fe200078e020b */
[-C--:B------:R-:W-:Y:S01]  /*0510*/  ISETP.GE.AND P6, PT, R25, R4.reuse, PT ;  /* 0x000000041900720c */ /* 0x080fe20003fc6270 */
[----:B------:R-:W-:Y:S01]  /*0520*/  @!P2 IMAD.WIDE.U32 R6, R11, 0x4, R2 ;  /* 0x000000040b06a825 */ /* 0x000fe200078e0002 */
[----:B------:R-:W-:-:S04]  /*0530*/  ISETP.GE.AND P0, PT, R19, R4, PT ;  /* 0x000000041300720c */ /* 0x000fc80003f06270 */
[----:B------:R0:W-:Y:S01]  /*0540*/  @!P2 STG.E desc[UR4][R6.64], R5 ;  /* 0x000000050600a986 */ /* 0x0001e2000c101904 */
[----:B------:R-:W-:Y:S02]  /*0550*/  ISETP.GE.AND P2, PT, R17, R4, PT ;  /* 0x000000041100720c */ /* 0x000fe40003f46270 */
[C---:B------:R-:W-:Y:S01]  /*0560*/  @!P3 IADD3 R15, PT, PT, R0.reuse, R15, RZ ;  /* 0x0000000f000fb210 */ /* 0x040fe20007ffe0ff */
[C---:B------:R-:W-:Y:S02]  /*0570*/  @!P4 IMAD.IADD R13, R0.reuse, 0x1, R13 ;  /* 0x00000001000dc824 */ /* 0x040fe400078e020d */
[----:B------:R-:W-:-:S03]  /*0580*/  @!P5 IMAD.IADD R11, R0, 0x1, R23 ;  /* 0x00000001000bd824 */ /* 0x000fc600078e0217 */
[----:B------:R-:W-:Y:S02]  /*0590*/  @!P0 IMAD.IADD R19, R0, 0x1, R19 ;  /* 0x0000000100138824 */ /* 0x000fe400078e0213 */
[----:B0-----:R-:W-:-:S04]  /*05a0*/  IMAD.WIDE R6, R21, 0x4, R2 ;  /* 0x0000000415067825 */ /* 0x001fc800078e0202 */
[C---:B------:R-:W-:Y:S01]  /*05b0*/  @!P1 IMAD.IADD R21, R0.reuse, 0x1, R21 ;  /* 0x0000000100159824 */ /* 0x040fe200078e0215 */
[----:B------:R1:W-:Y:S01]  /*05c0*/  @!P3 STG.E desc[UR4][R6.64+0x600], R15 ;  /* 0x0006000f0600b986 */ /* 0x0003e2000c101904 */
[C---:B------:R-:W-:Y:S02]  /*05d0*/  @!P2 IMAD.IADD R17, R0.reuse, 0x1, R17 ;  /* 0x000000010011a824 */ /* 0x040fe400078e0211 */
[----:B------:R-:W-:Y:S01]  /*05e0*/  @!P6 IMAD.IADD R5, R0, 0x1, R25 ;  /* 0x000000010005e824 */ /* 0x000fe200078e0219 */
[----:B------:R1:W-:Y:S04]  /*05f0*/  @!P1 STG.E desc[UR4][R6.64], R21 ;  /* 0x0000001506009986 */ /* 0x0003e8000c101904 */
[----:B------:R1:W-:Y:S04]  /*0600*/  @!P2 STG.E desc[UR4][R6.64+0x400], R17 ;  /* 0x000400110600a986 */ /* 0x0003e8000c101904 */
[----:B------:R1:W-:Y:S04]  /*0610*/  @!P4 STG.E desc[UR4][R6.64+0x800], R13 ;  /* 0x0008000d0600c986 */ /* 0x0003e8000c101904 */
[----:B------:R1:W-:Y:S04]  /*0620*/  @!P5 STG.E desc[UR4][R6.64+0xa00], R11 ;  /* 0x000a000b0600d986 */ /* 0x0003e8000c101904 */
[----:B------:R1:W-:Y:S04]  /*0630*/  @!P6 STG.E desc[UR4][R6.64+0xc00], R5 ;  /* 0x000c00050600e986 */ /* 0x0003e8000c101904 */
[----:B------:R1:W-:Y:S01]  /*0640*/  @!P0 STG.E desc[UR4][R6.64+0x200], R19 ;  /* 0x0002001306008986 */ /* 0x0003e2000c101904 */
[----:B------:R-:W-:-:S13]  /*0650*/  ISETP.NE.AND P0, PT, R12, R8, PT ;  /* 0x000000080c00720c */ /* 0x000fda0003f05270 */
[----:B-1----:R-:W-:Y:S05]  /*0660*/  @P0 BRA `(.L_x_2) ;  /* 0xfffffffc006c0947 */ /* 0x002fea000383ffff */
.L_x_1:
[----:B------:R-:W-:-:S13]  /*0670*/  ISETP.NE.AND P0, PT, R10, RZ, PT ;  /* 0x000000ff0a00720c */ /* 0x000fda0003f05270 */
[----:B------:R-:W-:Y:S05]  /*0680*/  @!P0 EXIT ;  /* 0x000000000000894d */ /* 0x000fea0003800000 */
[----:B------:R-:W1:Y:S01]  /*0690*/  LDC R12, c[0x0][0x388] ;  /* 0x0000e200ff0c7b82 */ /* 0x000e620000000800 */
[----:B------:R-:W-:Y:S02]  /*06a0*/  ISETP.GE.U32.AND P0, PT, R10, 0x4, PT ;  /* 0x000000040a00780c */ /* 0x000fe40003f06070 */
[----:B-1----:R-:W-:-:S04]  /*06b0*/  LOP3.LUT R14, R12, 0x3, RZ, 0xc0, !PT ;  /* 0x000000030c0e7812 */ /* 0x002fc800078ec0ff */
[----:B------:R-:W-:-:S07]  /*06c0*/  ISETP.NE.AND P4, PT, R14, RZ, PT ;  /* 0x000000ff0e00720c */ /* 0x000fce0003f85270 */
[----:B------:R-:W-:Y:S06]  /*06d0*/  @!P0 BRA `(.L_x_3) ;  /* 0x0000000000488947 */ /* 0x000fec0003800000 */
[C---:B0-----:R-:W-:Y:S02]  /*06e0*/  IMAD R5, R8.reuse, 0x80, R9 ;  /* 0x0000008008057824 */ /* 0x041fe400078e0209 */
[----:B------:R-:W-:Y:S02]  /*06f0*/  VIADD R8, R8, 0x4 ;  /* 0x0000000408087836 */ /* 0x000fe40000000000 */
[C---:B------:R-:W-:Y:S01]  /*0700*/  VIADD R11, R5.reuse, 0x80 ;  /* 0x00000080050b7836 */ /* 0x040fe20000000000 */
[C---:B------:R-:W-:Y:S01]  /*0710*/  IADD3 R15, PT, PT, R5.reuse, 0x180, RZ ;  /* 0x00000180050f7810 */ /* 0x040fe20007ffe0ff */
[C---:B------:R-:W-:Y:S01]  /*0720*/  VIADD R13, R5.reuse, 0x100 ;  /* 0x00000100050d7836 */ /* 0x040fe20000000000 */
[CC--:B------:R-:W-:Y:S01]  /*0730*/  ISETP.GE.AND P0, PT, R5.reuse, R4.reuse, PT ;  /* 0x000000040500720c */ /* 0x0c0fe20003f06270 */
[----:B------:R-:W-:Y:S01]  /*0740*/  IMAD.WIDE R6, R5, 0x4, R2 ;  /* 0x0000000405067825 */ /* 0x000fe200078e0202 */
[-C--:B------:R-:W-:Y:S02]  /*0750*/  ISETP.GE.AND P1, PT, R11, R4.reuse, PT ;  /* 0x000000040b00720c */ /* 0x080fe40003f26270 */
[----:B------:R-:W-:-:S02]  /*0760*/  ISETP.GE.AND P2, PT, R13, R4, PT ;  /* 0x000000040d00720c */ /* 0x000fc40003f46270 */
[----:B------:R-:W-:-:S07]  /*0770*/  ISETP.GE.AND P3, PT, R15, R4, PT ;  /* 0x000000040f00720c */ /* 0x000fce0003f66270 */
[C---:B------:R-:W-:Y:S02]  /*0780*/  @!P0 IMAD.IADD R5, R0.reuse, 0x1, R5 ;  /* 0x0000000100058824 */ /* 0x040fe400078e0205 */
[C---:B------:R-:W-:Y:S02]  /*0790*/  @!P1 IMAD.IADD R11, R0.reuse, 0x1, R11 ;  /* 0x00000001000b9824 */ /* 0x040fe400078e020b */
[C---:B------:R-:W-:Y:S01]  /*07a0*/  @!P2 IMAD.IADD R13, R0.reuse, 0x1, R13 ;  /* 0x00000001000da824 */ /* 0x040fe200078e020d */
[----:B------:R1:W-:Y:S01]  /*07b0*/  @!P0 STG.E desc[UR4][R6.64], R5 ;  /* 0x0000000506008986 */ /* 0x0003e2000c101904 */
[----:B------:R-:W-:-:S03]  /*07c0*/  @!P3 IADD3 R15, PT, PT, R0, R15, RZ ;  /* 0x0000000f000fb210 */ /* 0x000fc60007ffe0ff */
[----:B------:R1:W-:Y:S04]  /*07d0*/  @!P1 STG.E desc[UR4][R6.64+0x200], R11 ;  /* 0x0002000b06009986 */ /* 0x0003e8000c101904 */
[----:B------:R1:W-:Y:S04]  /*07e0*/  @!P2 STG.E desc[UR4][R6.64+0x400], R13 ;  /* 0x0004000d0600a986 */ /* 0x0003e8000c101904 */
[----:B------:R1:W-:Y:S02]  /*07f0*/  @!P3 STG.E desc[UR4][R6.64+0x600], R15 ;  /* 0x0006000f0600b986 */ /* 0x0003e4000c101904 */
.L_x_3:
[----:B------:R-:W-:Y:S05]  /*0800*/  @!P4 EXIT ;  /* 0x000000000000c94d */ /* 0x000fea0003800000 */
[----:B------:R-:W-:Y:S02]  /*0810*/  ISETP.NE.AND P0, PT, R14, 0x1, PT ;  /* 0x000000010e00780c */ /* 0x000fe40003f05270 */
[----:B-1----:R-:W-:-:S04]  /*0820*/  LOP3.LUT R5, R12, 0x1, RZ, 0xc0, !PT ;  /* 0x000000010c057812 */ /* 0x002fc800078ec0ff */
[----:B------:R-:W-:-:S07]  /*0830*/  ISETP.NE.U32.AND P2, PT, R5, 0x1, PT ;  /* 0x000000010500780c */ /* 0x000fce0003f45070 */
[----:B------:R-:W-:Y:S06]  /*0840*/  @!P0 BRA `(.L_x_4) ;  /* 0x0000000000288947 */ /* 0x000fec0003800000 */
[C---:B0-----:R-:W-:Y:S02]  /*0850*/  IMAD R5, R8.reuse, 0x80, R9 ;  /* 0x0000008008057824 */ /* 0x041fe400078e0209 */
[----:B------:R-:W-:Y:S02]  /*0860*/  VIADD R8, R8, 0x2 ;  /* 0x0000000208087836 */ /* 0x000fe40000000000 */
[C---:B------:R-:W-:Y:S01]  /*0870*/  VIADD R11, R5.reuse, 0x80 ;  /* 0x00000080050b7836 */ /* 0x040fe20000000000 */
[C---:B------:R-:W-:Y:S01]  /*0880*/  ISETP.GE.AND P0, PT, R5.reuse, R4, PT ;  /* 0x000000040500720c */ /* 0x040fe20003f06270 */
[----:B------:R-:W-:-:S03]  /*0890*/  IMAD.WIDE R6, R5, 0x4, R2 ;  /* 0x0000000405067825 */ /* 0x000fc600078e0202 */
[----:B------:R-:W-:-:S09]  /*08a0*/  ISETP.GE.AND P1, PT, R11, R4, PT ;  /* 0x000000040b00720c */ /* 0x000fd20003f26270 */
[----:B------:R-:W-:-:S04]  /*08b0*/  @!P0 IADD3 R5, PT, PT, R0, R5, RZ ;  /* 0x0000000500058210 */ /* 0x000fc80007ffe0ff */
[----:B------:R-:W-:Y:S01]  /*08c0*/  @!P1 IMAD.IADD R11, R0, 0x1, R11 ;  /* 0x00000001000b9824 */ /* 0x000fe200078e020b */
[----:B------:R1:W-:Y:S04]  /*08d0*/  @!P0 STG.E desc[UR4][R6.64], R5 ;  /* 0x0000000506008986 */ /* 0x0003e8000c101904 */
[----:B------:R1:W-:Y:S02]  /*08e0*/  @!P1 STG.E desc[UR4][R6.64+0x200], R11 ;  /* 0x0002000b06009986 */ /* 0x0003e4000c101904 */
.L_x_4:
[----:B------:R-:W-:Y:S05]  /*08f0*/  @P2 EXIT ;  /* 0x000000000000294d */ /* 0x000fea0003800000 */
[----:B0-----:R-:W-:-:S05]  /*0900*/  IMAD R9, R8, 0x80, R9 ;  /* 0x0000008008097824 */ /* 0x001fca00078e0209 */
[----:B------:R-:W-:-:S13]  /*0910*/  ISETP.GE.AND P0, PT, R9, R4, PT ;  /* 0x000000040900720c */ /* 0x000fda0003f06270 */
[----:B------:R-:W-:Y:S05]  /*0920*/  @P0 EXIT ;  /* 0x000000000000094d */ /* 0x000fea0003800000 */
[----:B-1----:R-:W-:Y:S01]  /*0930*/  IADD3 R5, PT, PT, R0, R9, RZ ;  /* 0x0000000900057210 */ /* 0x002fe20007ffe0ff */
[----:B------:R-:W-:-:S05]  /*0940*/  IMAD.WIDE R2, R9, 0x4, R2 ;  /* 0x0000000409027825 */ /* 0x000fca00078e0202 */
[----:B------:R-:W-:Y:S01]  /*0950*/  STG.E desc[UR4][R2.64], R5 ;  /* 0x0000000502007986 */ /* 0x000fe2000c101904 */
[----:B------:R-:W-:Y:S05]  /*0960*/  EXIT ;  /* 0x000000000000794d */ /* 0x000fea0003800000 */
.L_x_0:
[----:B------:R-:W-:-:S13]  /*0970*/  ISETP.GE.AND P0, PT, R5, 0x1, PT ;  /* 0x000000010500780c */ /* 0x000fda0003f06270 */
[----:B------:R-:W-:Y:S05]  /*0980*/  @!P0 EXIT ;  /* 0x000000000000894d */ /* 0x000fea0003800000 */
[----:B------:R-:W0:Y:S01]  /*0990*/  S2R R4, SR_TID.X ;  /* 0x0000000000047919 */ /* 0x000e220000002100 */
[C---:B------:R-:W-:Y:S01]  /*09a0*/  ISETP.GE.U32.AND P0, PT, R5.reuse, 0x8, PT ;  /* 0x000000080500780c */ /* 0x040fe20003f06070 */
[----:B------:R-:W-:Y:S01]  /*09b0*/  IMAD.MOV.U32 R9, RZ, RZ, RZ ;  /* 0x000000ffff097224 */ /* 0x000fe200078e00ff */
[----:B------:R-:W-:-:S04]  /*09c0*/  LOP3.LUT R12, R5, 0x7, RZ, 0xc0, !PT ;  /* 0x00000007050c7812 */ /* 0x000fc800078ec0ff */
[----:B------:R-:W-:-:S07]  /*09d0*/  ISETP.NE.AND P1, PT, R12, RZ, PT ;  /* 0x000000ff0c00720c */ /* 0x000fce0003f25270 */
[----:B------:R-:W-:Y:S06]  /*09e0*/  @!P0 BRA `(.L_x_5) ;  /* 0x0000000000648947 */ /* 0x000fec0003800000 */
[----:B------:R-:W-:Y:S01]  /*09f0*/  LOP3.LUT R9, R5, 0x7ffffff8, RZ, 0xc0, !PT ;  /* 0x7ffffff805097812 */ /* 0x000fe200078ec0ff */
[----:B------:R-:W-:-:S07]  /*0a00*/  IMAD.MOV.U32 R8, RZ, RZ, RZ ;  /* 0x000000ffff087224 */ /* 0x000fce00078e00ff */
.L_x_6:
[C---:B01----:R-:W-:Y:S02]  /*0a10*/  IMAD R11, R8.reuse, 0x80, R4 ;  /* 0x00000080080b7824 */ /* 0x043fe400078e0204 */
[----:B------:R-:W-:Y:S02]  /*0a20*/  VIADD R8, R8, 0x8 ;  /* 0x0000000808087836 */ /* 0x000fe40000000000 */
[C---:B------:R-:W-:Y:S01]  /*0a30*/  VIADD R7, R11.reuse, 0x80 ;  /* 0x000000800b077836 */ /* 0x040fe20000000000 */
[----:B------:R-:W-:Y:S01]  /*0a40*/  IADD3 R13, PT, PT, R0, R11, RZ ;  /* 0x0000000b000d7210 */ /* 0x000fe20007ffe0ff */
[--C-:B------:R-:W-:Y:S01]  /*0a50*/  IMAD.WIDE.U32 R10, R11, 0x4, R2.reuse ;  /* 0x000000040b0a7825 */ /* 0x100fe200078e0002 */
[----:B------:R-:W-:Y:S02]  /*0a60*/  ISETP.NE.AND P0, PT, R8, R9, PT ;  /* 0x000000090800720c */ /* 0x000fe40003f05270 */
[C---:B------:R-:W-:Y:S01]  /*0a70*/  IADD3 R19, PT, PT, R13.reuse, 0x180, RZ ;  /* 0x000001800d137810 */ /* 0x040fe20007ffe0ff */
[C---:B------:R-:W-:Y:S01]  /*0a80*/  VIADD R15, R13.reuse, 0x80 ;  /* 0x000000800d0f7836 */ /* 0x040fe20000000000 */
[----:B------:R-:W-:Y:S01]  /*0a90*/  IADD3 R27, PT, PT, R13, 0x380, RZ ;  /* 0x000003800d1b7810 */ /* 0x000fe20007ffe0ff */
[----:B------:R-:W-:Y:S01]  /*0aa0*/  IMAD.WIDE R6, R7, 0x4, R2 ;  /* 0x0000000407067825 */ /* 0x000fe200078e0202 */
[----:B------:R1:W-:Y:S03]  /*0ab0*/  STG.E desc[UR4][R10.64], R13 ;  /* 0x0000000d0a007986 */ /* 0x0003e6000c101904 */
[C---:B------:R-:W-:Y:S01]  /*0ac0*/  VIADD R17, R13.reuse, 0x100 ;  /* 0x000001000d117836 */ /* 0x040fe20000000000 */
[----:B------:R1:W-:Y:S01]  /*0ad0*/  STG.E desc[UR4][R6.64], R15 ;  /* 0x0000000f06007986 */ /* 0x0003e2000c101904 */
[----:B------:R-:W-:-:S02]  /*0ae0*/  VIADD R21, R13, 0x200 ;  /* 0x000002000d157836 */ /* 0x000fc40000000000 */
[C---:B------:R-:W-:Y:S01]  /*0af0*/  VIADD R23, R13.reuse, 0x280 ;  /* 0x000002800d177836 */ /* 0x040fe20000000000 */
[----:B------:R1:W-:Y:S01]  /*0b00*/  STG.E desc[UR4][R6.64+0x200], R17 ;  /* 0x0002001106007986 */ /* 0x0003e2000c101904 */
[----:B------:R-:W-:-:S03]  /*0b10*/  VIADD R25, R13, 0x300 ;  /* 0x000003000d197836 */ /* 0x000fc60000000000 */
[----:B------:R1:W-:Y:S04]  /*0b20*/  STG.E desc[UR4][R6.64+0x400], R19 ;  /* 0x0004001306007986 */ /* 0x0003e8000c101904 */
[----:B------:R1:W-:Y:S04]  /*0b30*/  STG.E desc[UR4][R6.64+0x600], R21 ;  /* 0x0006001506007986 */ /* 0x0003e8000c101904 */
[----:B------:R1:W-:Y:S04]  /*0b40*/  STG.E desc[UR4][R6.64+0x800], R23 ;  /* 0x0008001706007986 */ /* 0x0003e8000c101904 */
[----:B------:R1:W-:Y:S04]  /*0b50*/  STG.E desc[UR4][R6.64+0xa00], R25 ;  /* 0x000a001906007986 */ /* 0x0003e8000c101904 */
[----:B------:R1:W-:Y:S01]  /*0b60*/  STG.E desc[UR4][R6.64+0xc00], R27 ;  /* 0x000c001b06007986 */ /* 0x0003e2000c101904 */
[----:B------:R-:W-:Y:S05]  /*0b70*/  @P0 BRA `(.L_x_6) ;  /* 0xfffffffc00a40947 */ /* 0x000fea000383ffff */
.L_x_5:
[----:B------:R-:W-:Y:S05]  /*0b80*/  @!P1 EXIT ;  /* 0x000000000000994d */ /* 0x000fea0003800000 */
[----:B------:R-:W-:Y:S02]  /*0b90*/  ISETP.GE.U32.AND P0, PT, R12, 0x4, PT ;  /* 0x000000040c00780c */ /* 0x000fe40003f06070 */
[----:B------:R-:W-:-:S04]  /*0ba0*/  LOP3.LUT R8, R5, 0x3, RZ, 0xc0, !PT ;  /* 0x0000000305087812 */ /* 0x000fc800078ec0ff */
[----:B------:R-:W-:-:S07]  /*0bb0*/  ISETP.NE.AND P1, PT, R8, RZ, PT ;  /* 0x000000ff0800720c */ /* 0x000fce0003f25270 */
[----:B------:R-:W-:Y:S06]  /*0bc0*/  @!P0 BRA `(.L_x_7) ;  /* 0x00000000002c8947 */ /* 0x000fec0003800000 */
[C---:B01----:R-:W-:Y:S02]  /*0bd0*/  IMAD R7, R9.reuse, 0x80, R4 ;  /* 0x0000008009077824 */ /* 0x043fe400078e0204 */
[----:B------:R-:W-:Y:S02]  /*0be0*/  VIADD R9, R9, 0x4 ;  /* 0x0000000409097836 */ /* 0x000fe40000000000 */
[----:B------:R-:W-:Y:S02]  /*0bf0*/  IMAD.IADD R11, R0, 0x1, R7 ;  /* 0x00000001000b7824 */ /* 0x000fe400078e0207 */
[----:B------:R-:W-:-:S03]  /*0c00*/  IMAD.WIDE R6, R7, 0x4, R2 ;  /* 0x0000000407067825 */ /* 0x000fc600078e0202 */
[C---:B------:R-:W-:Y:S01]  /*0c10*/  IADD3 R13, PT, PT, R11.reuse, 0x80, RZ ;  /* 0x000000800b0d7810 */ /* 0x040fe20007ffe0ff */
[C---:B------:R-:W-:Y:S01]  /*0c20*/  VIADD R15, R11.reuse, 0x100 ;  /* 0x000001000b0f7836 */ /* 0x040fe20000000000 */
[----:B------:R2:W-:Y:S01]  /*0c30*/  STG.E desc[UR4][R6.64], R11 ;  /* 0x0000000b06007986 */ /* 0x0005e2000c101904 */
[----:B------:R-:W-:-:S03]  /*0c40*/  VIADD R17, R11, 0x180 ;  /* 0x000001800b117836 */ /* 0x000fc60000000000 */
[----:B------:R2:W-:Y:S04]  /*0c50*/  STG.E desc[UR4][R6.64+0x200], R13 ;  /* 0x0002000d06007986 */ /* 0x0005e8000c101904 */
[----:B------:R2:W-:Y:S04]  /*0c60*/  STG.E desc[UR4][R6.64+0x400], R15 ;  /* 0x0004000f06007986 */ /* 0x0005e8000c101904 */
[----:B------:R2:W-:Y:S02]  /*0c70*/  STG.E desc[UR4][R6.64+0x600], R17 ;  /* 0x0006001106007986 */ /* 0x0005e4000c101904 */
.L_x_7:
[----:B------:R-:W-:Y:S05]  /*0c80*/  @!P1 EXIT ;  /* 0x000000000000994d */ /* 0x000fea0003800000 */
[----:B------:R-:W-:Y:S02]  /*0c90*/  ISETP.NE.AND P0, PT, R8, 0x1, PT ;  /* 0x000000010800780c */ /* 0x000fe40003f05270 */
[----:B------:R-:W-:-:S04]  /*0ca0*/  LOP3.LUT R5, R5, 0x1, RZ, 0xc0, !PT ;  /* 0x0000000105057812 */ /* 0x000fc800078ec0ff */
[----:B------:R-:W-:-:S07]  /*0cb0*/  ISETP.NE.U32.AND P1, PT, R5, 0x1, PT ;  /* 0x000000010500780c */ /* 0x000fce0003f25070 */
[----:B------:R-:W-:Y:S06]  /*0cc0*/  @!P0 BRA `(.L_x_8) ;  /* 0x00000000001c8947 */ /* 0x000fec0003800000 */
[C---:B012---:R-:W-:Y:S01]  /*0cd0*/  LEA R7, R9.reuse, R4, 0x7 ;  /* 0x0000000409077211 */ /* 0x047fe200078e38ff */
[----:B------:R-:W-:-:S04]  /*0ce0*/  VIADD R9, R9, 0x2 ;  /* 0x0000000209097836 */ /* 0x000fc80000000000 */
[----:B------:R-:W-:Y:S02]  /*0cf0*/  IMAD.IADD R5, R0, 0x1, R7 ;  /* 0x0000000100057824 */ /* 0x000fe400078e0207 */
[----:B------:R-:W-:-:S04]  /*0d00*/  IMAD.WIDE R6, R7, 0x4, R2 ;  /* 0x0000000407067825 */ /* 0x000fc800078e0202 */
[----:B------:R-:W-:Y:S01]  /*0d10*/  VIADD R11, R5, 0x80 ;  /* 0x00000080050b7836 */ /* 0x000fe20000000000 */
[----:B------:R3:W-:Y:S04]  /*0d20*/  STG.E desc[UR4][R6.64], R5 ;  /* 0x0000000506007986 */ /* 0x0007e8000c101904 */
[----:B------:R3:W-:Y:S02]  /*0d30*/  STG.E desc[UR4][R6.64+0x200], R11 ;  /* 0x0002000b06007986 */ /* 0x0007e4000c101904 */
.L_x_8:
[----:B------:R-:W-:Y:S05]  /*0d40*/  @P1 EXIT ;  /* 0x000000000000194d */ /* 0x000fea0003800000 */
[----:B0-----:R-:W-:-:S05]  /*0d50*/  LEA R9, R9, R4, 0x7 ;  /* 0x0000000409097211 */ /* 0x001fca00078e38ff */
[----:B---3--:R-:W-:Y:S02]  /*0d60*/  IMAD.IADD R5, R0, 0x1, R9 ;  /* 0x0000000100057824 */ /* 0x008fe400078e0209 */
[----:B------:R-:W-:-:S05]  /*0d70*/  IMAD.WIDE R2, R9, 0x4, R2 ;  /* 0x0000000409027825 */ /* 0x000fca00078e0202 */
[----:B------:R-:W-:Y:S01]  /*0d80*/  STG.E desc[UR4][R2.64], R5 ;  /* 0x0000000502007986 */ /* 0x000fe2000c101904 */
[----:B------:R-:W-:Y:S05]  /*0d90*/  EXIT ;  /* 0x000000000000794d */ /* 0x000fea0003800000 */
.L_x_9:
[----:B------:R-:W-:-:S00]  /*0da0*/  BRA `(.L_x_9) ;  /* 0xfffffffc00fc7947 */ /* 0x000fc0000383ffff */
[----:B------:R-:W-:-:S00]  /*0db0*/  NOP ;  /* 0x0000000000007918 */ /* 0x000fc00000000000 */
        /* <DEDUP_REMOVED lines=12> */
.L_x_26:


//--------------------- .text._ZN3cub18CUB_300001_SM_10006detail9transform16transform_kernelINS2_10policy_hubILb1EN4cuda3std3__45tupleIJN6thrust24THRUST_300001_SM_1000_NS17counting_iteratorIiNSA_11use_defaultESC_SC_EEEEEE10policy1000EiNS7_10__identityENSA_10device_ptrIiEEJSD_EEEvT0_iT1_T2_DpNS2_10kernel_argIT3_EE --------------------------
	.section	.text._ZN3cub18CUB_300001_SM_10006detail9transform16transform_kernelINS2_10policy_hubILb1EN4cuda3std3__45tupleIJN6thrust24THRUST_300001_SM_1000_NS17counting_iteratorIiNSA_11use_defaultESC_SC_EEEEEE10policy1000EiNS7_10__identityENSA_10device_ptrIiEEJSD_EEEvT0_iT1_T2_DpNS2_10kernel_argIT3_EE,"ax",@progbits
	.align	128
        .global         _ZN3cub18CUB_300001_SM_10006detail9transform16transform_kernelINS2_10policy_hubILb1EN4cuda3std3__45tupleIJN6thrust24THRUST_300001_SM_1000_NS17counting_iteratorIiNSA_11use_defaultESC_SC_EEEEEE10policy1000EiNS7_10__identityENSA_10device_ptrIiEEJSD_EEEvT0_iT1_T2_DpNS2_10kernel_argIT3_EE
        .type           _ZN3cub18CUB_300001_SM_10006detail9transform16transform_kernelINS2_10policy_hubILb1EN4cuda3std3__45tupleIJN6thrust24THRUST_300001_SM_1000_NS17counting_iteratorIiNSA_11use_defaultESC_SC_EEEEEE10policy1000EiNS7_10__identityENSA_10device_ptrIiEEJSD_EEEvT0_iT1_T2_DpNS2_10kernel_argIT3_EE,@function
        .size           _ZN3cub18CUB_300001_SM_10006detail9transform16transform_kernelINS2_10policy_hubILb1EN4cuda3std3__45tupleIJN6thrust24THRUST_300001_SM_1000_NS17counting_iteratorIiNSA_11use_defaultESC_SC_EEEEEE10policy1000EiNS7_10__identityENSA_10device_ptrIiEEJSD_EEEvT0_iT1_T2_DpNS2_10kernel_argIT3_EE,(.L_x_27 - _ZN3cub18CUB_300001_SM_10006detail9transform16transform_kernelINS2_10policy_hubILb1EN4cuda3std3__45tupleIJN6thrust24THRUST_300001_SM_1000_NS17counting_iteratorIiNSA_11use_defaultESC_SC_EEEEEE10policy1000EiNS7_10__identityENSA_10device_ptrIiEEJSD_EEEvT0_iT1_T2_DpNS2_10kernel_argIT3_EE)
        .other          _ZN3cub18CUB_300001_SM_10006detail9transform16transform_kernelINS2_10policy_hubILb1EN4cuda3std3__45tupleIJN6thrust24THRUST_300001_SM_1000_NS17counting_iteratorIiNSA_11use_defaultESC_SC_EEEEEE10policy1000EiNS7_10__identityENSA_10device_ptrIiEEJSD_EEEvT0_iT1_T2_DpNS2_10kernel_argIT3_EE,@"STO_CUDA_ENTRY STV_DEFAULT"
_ZN3cub18CUB_300001_SM_10006detail9transform16transform_kernelINS2_10policy_hubILb1EN4cuda3std3__45tupleIJN6thrust24THRUST_300001_SM_1000_NS17counting_iteratorIiNSA_11use_defaultESC_SC_EEEEEE10policy1000EiNS7_10__identityENSA_10device_ptrIiEEJSD_EEEvT0_iT1_T2_DpNS2_10kernel_argIT3_EE:
.text._ZN3cub18CUB_300001_SM_10006detail9transform16transform_kernelINS2_10policy_hubILb1EN4cuda3std3__45tupleIJN6thrust24THRUST_300001_SM_1000_NS17counting_iteratorIiNSA_11use_defaultESC_SC_EEEEEE10policy1000EiNS7_10__identityENSA_10device_ptrIiEEJSD_EEEvT0_iT1_T2_DpNS2_10kernel_argIT3_EE:
[----:B------:R-:W-:Y:S08]  /*0000*/  LDC R1, c[0x0][0x37c] ;  /* 0x0000df00ff017b82 */ /* 0x000ff00000000800 */
[----:B------:R-:W0:Y:S01]  /*0010*/  LDC.64 R8, c[0x0][0x380] ;  /* 0x0000e000ff087b82 */ /* 0x000e220000000a00 */
[----:B------:R-:W1:Y:S07]  /*0020*/  LDCU UR6, c[0x0][0x398] ;  /* 0x00007300ff0677ac */ /* 0x000e6e0008000800 */
[----:B------:R-:W2:Y:S08]  /*0030*/  S2UR UR4, SR_CTAID.X ;  /* 0x00000000000479c3 */ /* 0x000eb00000002500 */
[----:B------:R-:W3:Y:S01]  /*0040*/  LDC.64 R2, c[0x0][0x390] ;  /* 0x0000e400ff027b82 */ /* 0x000ee20000000a00 */
[----:B0-----:R-:W-:-:S04]  /*0050*/  IMAD.SHL.U32 R6, R9, 0x80, RZ ;  /* 0x0000008009067824 */ /* 0x001fc800078e00ff */
[----:B--2---:R-:W-:Y:S01]  /*0060*/  IMAD R5, R6, UR4, RZ ;  /* 0x0000000406057c24 */ /* 0x004fe2000f8e02ff */
[----:B------:R-:W0:Y:S03]  /*0070*/  LDCU.64 UR4, c[0x0][0x358] ;  /* 0x00006b00ff0477ac */ /* 0x000e260008000a00 */
[----:B------:R-:W-:Y:S02]  /*0080*/  IMAD.IADD R7, R8, 0x1, -R5 ;  /* 0x0000000108077824 */ /* 0x000fe400078e0a05 */
[C---:B-1----:R-:W-:Y:S02]  /*0090*/  VIADD R0, R5.reuse, UR6 ;  /* 0x0000000605007c36 */ /* 0x042fe40008000000 */
[----:B---3--:R-:W-:Y:S01]  /*00a0*/  IMAD.WIDE R2, R5, 0x4, R2 ;  /* 0x0000000405027825 */ /* 0x008fe200078e0202 */
[CC--:B------:R-:W-:Y:S02]  /*00b0*/  ISETP.GT.AND P0, PT, R6.reuse, R7.reuse, PT ;  /* 0x000000070600720c */ /* 0x0c0fe40003f04270 */
[----:B------:R-:W-:-:S11]  /*00c0*/  VIMNMX R6, PT, PT, R6, R7, PT ;  /* 0x0000000706067248 */ /* 0x000fd60003fe0100 */
[----:B0-----:R-:W-:Y:S05]  /*00d0*/  @P0 BRA `(.L_x_10) ;  /* 0x0000000400100947 */ /* 0x001fea0003800000 */
[----:B------:R-:W-:-:S13]  /*00e0*/  ISETP.GE.AND P0, PT, R9, 0x1, PT ;  /* 0x000000010900780c */ /* 0x000fda0003f06270 */
[----:B------:R-:W-:Y:S05]  /*00f0*/  @!P0 EXIT ;  /* 0x000000000000894d */ /* 0x000fea0003800000 */
[----:B------:R-:W0:Y:S01]  /*0100*/  S2R R6, SR_TID.X ;  /* 0x0000000000067919 */ /* 0x000e220000002100 */
[C---:B------:R-:W-:Y:S01]  /*0110*/  ISETP.GE.U32.AND P0, PT, R9.reuse, 0x8, PT ;  /* 0x000000080900780c */ /* 0x040fe20003f06070 */
[----:B------:R-:W-:Y:S01]  /*0120*/  HFMA2 R7, -RZ, RZ, 0, 0 ;  /* 0x00000000ff077431 */ /* 0x000fe200000001ff */
[----:B------:R-:W-:-:S04]  /*0130*/  LOP3.LUT R12, R9, 0x7, RZ, 0xc0, !PT ;  /* 0x00000007090c7812 */ /* 0x000fc800078ec0ff */
[----:B------:R-:W-:-:S07]  /*0140*/  ISETP.NE.AND P1, PT, R12, RZ, PT ;  /* 0x000000ff0c00720c */ /* 0x000fce0003f25270 */
[----:B------:R-:W-:Y:S06]  /*0150*/  @!P0 BRA `(.L_x_11) ;  /* 0x0000000000648947 */ /* 0x000fec0003800000 */
[----:B------:R-:W-:Y:S01]  /*0160*/  LOP3.LUT R7, R9, 0x7ffffff8, RZ, 0xc0, !PT ;  /* 0x7ffffff809077812 */ /* 0x000fe200078ec0ff */
[----:B------:R-:W-:-:S07]  /*0170*/  IMAD.MOV.U32 R10, RZ, RZ, RZ ;  /* 0x000000ffff0a7224 */ /* 0x000fce00078e00ff */
.L_x_12:
[C---:B01----:R-:W-:Y:S01]  /*0180*/  IMAD R9, R10.reuse, 0x80, R6 ;  /* 0x000000800a097824 */ /* 0x043fe200078e0206 */
[----:B------:R-:W-:-:S03]  /*0190*/  IADD3 R10, PT, PT, R10, 0x8, RZ ;  /* 0x000000080a0a7810 */ /* 0x000fc60007ffe0ff */
[----:B------:R-:W-:Y:S01]  /*01a0*/  IMAD.IADD R11, R0, 0x1, R9 ;  /* 0x00000001000b7824 */ /* 0x000fe200078e0209 */
[C---:B------:R-:W-:Y:S01]  /*01b0*/  IADD3 R5, PT, PT, R9.reuse, 0x80, RZ ;  /* 0x0000008009057810 */ /* 0x040fe20007ffe0ff */
[--C-:B------:R-:W-:Y:S01]  /*01c0*/  IMAD.WIDE.U32 R8, R9, 0x4, R2.reuse ;  /* 0x0000000409087825 */ /* 0x100fe200078e0002 */
[----:B------:R-:W-:Y:S02]  /*01d0*/  ISETP.NE.AND P0, PT, R10, R7, PT ;  /* 0x000000070a00720c */ /* 0x000fe40003f05270 */
[C---:B------:R-:W-:Y:S01]  /*01e0*/  IADD3 R19, PT, PT, R11.reuse, 0x200, RZ ;  /* 0x000002000b137810 */ /* 0x040fe20007ffe0ff */
[----:B------:R-:W-:Y:S01]  /*01f0*/  VIADD R13, R11, 0x80 ;  /* 0x000000800b0d7836 */ /* 0x000fe20000000000 */
[----:B------:R1:W-:Y:S01]  /*0200*/  STG.E desc[UR4][R8.64], R11 ;  /* 0x0000000b08007986 */ /* 0x0003e2000c101904 */
[----:B------:R-:W-:-:S04]  /*0210*/  IMAD.WIDE R4, R5, 0x4, R2 ;  /* 0x0000000405047825 */ /* 0x000fc800078e0202 */
[C---:B------:R-:W-:Y:S01]  /*0220*/  VIADD R15, R11.reuse, 0x100 ;  /* 0x000001000b0f7836 */ /* 0x040fe20000000000 */
[----:B------:R1:W-:Y:S01]  /*0230*/  STG.E desc[UR4][R4.64], R13 ;  /* 0x0000000d04007986 */ /* 0x0003e2000c101904 */
[C---:B------:R-:W-:Y:S02]  /*0240*/  VIADD R17, R11.reuse, 0x180 ;  /* 0x000001800b117836 */ /* 0x040fe40000000000 */
[C---:B------:R-:W-:Y:S01]  /*0250*/  VIADD R21, R11.reuse, 0x280 ;  /* 0x000002800b157836 */ /* 0x040fe20000000000 */
[----:B------:R1:W-:Y:S01]  /*0260*/  STG.E desc[UR4][R4.64+0x200], R15 ;  /* 0x0002000f04007986 */ /* 0x0003e2000c101904 */
[C---:B------:R-:W-:Y:S02]  /*0270*/  VIADD R23, R11.reuse, 0x300 ;  /* 0x000003000b177836 */ /* 0x040fe40000000000 */
[----:B------:R-:W-:Y:S01]  /*0280*/  VIADD R25, R11, 0x380 ;  /* 0x000003800b197836 */ /* 0x000fe20000000000 */
[----:B------:R1:W-:Y:S04]  /*0290*/  STG.E desc[UR4][R4.64+0x400], R17 ;  /* 0x0004001104007986 */ /* 0x0003e8000c101904 */
[----:B------:R1:W-:Y:S04]  /*02a0*/  STG.E desc[UR4][R4.64+0x600], R19 ;  /* 0x0006001304007986 */ /* 0x0003e8000c101904 */
[----:B------:R1:W-:Y:S04]  /*02b0*/  STG.E desc[UR4][R4.64+0x800], R21 ;  /* 0x0008001504007986 */ /* 0x0003e8000c101904 */
[----:B------:R1:W-:Y:S04]  /*02c0*/  STG.E desc[UR4][R4.64+0xa00], R23 ;  /* 0x000a001704007986 */ /* 0x0003e8000c101904 */
[----:B------:R1:W-:Y:S01]  /*02d0*/  STG.E desc[UR4][R4.64+0xc00], R25 ;  /* 0x000c001904007986 */ /* 0x0003e2000c101904 */
[----:B------:R-:W-:Y:S05]  /*02e0*/  @P0 BRA `(.L_x_12) ;  /* 0xfffffffc00a40947 */ /* 0x000fea000383ffff */
.L_x_11:
[----:B------:R-:W-:Y:S05]  /*02f0*/  @!P1 EXIT ;  /* 0x000000000000994d */ /* 0x000fea0003800000 */
[----:B-1----:R-:W1:Y:S01]  /*0300*/  LDC R8, c[0x0][0x384] ;  /* 0x0000e100ff087b82 */ /* 0x002e620000000800 */
[----:B------:R-:W-:Y:S02]  /*0310*/  ISETP.GE.U32.AND P0, PT, R12, 0x4, PT ;  /* 0x000000040c00780c */ /* 0x000fe40003f06070 */
[----:B-1----:R-:W-:-:S04]  /*0320*/  LOP3.LUT R10, R8, 0x3, RZ, 0xc0, !PT ;  /* 0x00000003080a7812 */ /* 0x002fc800078ec0ff */
[----:B------:R-:W-:-:S07]  /*0330*/  ISETP.NE.AND P1, PT, R10, RZ, PT ;  /* 0x000000ff0a00720c */ /* 0x000fce0003f25270 */
[----:B------:R-:W-:Y:S06]  /*0340*/  @!P0 BRA `(.L_x_13) ;  /* 0x00000000002c8947 */ /* 0x000fec0003800000 */
[C---:B0-----:R-:W-:Y:S02]  /*0350*/  IMAD R5, R7.reuse, 0x80, R6 ;  /* 0x0000008007057824 */ /* 0x041fe400078e0206 */
        /* <DEDUP_REMOVED lines=10> */
.L_x_13:
[----:B------:R-:W-:Y:S05]  /*0400*/  @!P1 EXIT ;  /* 0x000000000000994d */ /* 0x000fea0003800000 */
[----:B------:R-:W-:Y:S02]  /*0410*/  ISETP.NE.AND P0, PT, R10, 0x1, PT ;  /* 0x000000010a00780c */ /* 0x000fe40003f05270 */
[----:B-1----:R-:W-:-:S04]  /*0420*/  LOP3.LUT R4, R8, 0x1, RZ, 0xc0, !PT ;  /* 0x0000000108047812 */ /* 0x002fc800078ec0ff */
[----:B------:R-:W-:-:S07]  /*0430*/  ISETP.NE.U32.AND P1, PT, R4, 0x1, PT ;  /* 0x000000010400780c */ /* 0x000fce0003f25070 */
[----:B------:R-:W-:Y:S06]  /*0440*/  @!P0 BRA `(.L_x_14) ;  /* 0x00000000001c8947 */ /* 0x000fec0003800000 */
[C---:B0-----:R-:W-:Y:S02]  /*0450*/  IMAD R5, R7.reuse, 0x80, R6 ;  /* 0x0000008007057824 */ /* 0x041fe400078e0206 */
[----:B------:R-:W-:-:S03]  /*0460*/  VIADD R7, R7, 0x2 ;  /* 0x0000000207077836 */ /* 0x000fc60000000000 */
[----:B------:R-:W-:Y:S01]  /*0470*/  IADD3 R9, PT, PT, R0, R5, RZ ;  /* 0x0000000500097210 */ /* 0x000fe20007ffe0ff */
[----:B------:R-:W-:-:S04]  /*0480*/  IMAD.WIDE R4, R5, 0x4, R2 ;  /* 0x0000000405047825 */ /* 0x000fc800078e0202 */
[----:B------:R-:W-:Y:S01]  /*0490*/  VIADD R11, R9, 0x80 ;  /* 0x00000080090b7836 */ /* 0x000fe20000000000 */
[----:B------:R1:W-:Y:S04]  /*04a0*/  STG.E desc[UR4][R4.64], R9 ;  /* 0x0000000904007986 */ /* 0x0003e8000c101904 */
[----:B------:R1:W-:Y:S02]  /*04b0*/  STG.E desc[UR4][R4.64+0x200], R11 ;  /* 0x0002000b04007986 */ /* 0x0003e4000c101904 */
.L_x_14:
[----:B------:R-:W-:Y:S05]  /*04c0*/  @P1 EXIT ;  /* 0x000000000000194d */ /* 0x000fea0003800000 */
[----:B0-----:R-:W-:-:S04]  /*04d0*/  IMAD R7, R7, 0x80, R6 ;  /* 0x0000008007077824 */ /* 0x001fc800078e0206 */
[----:B------:R-:W-:Y:S01]  /*04e0*/  IMAD.WIDE R2, R7, 0x4, R2 ;  /* 0x0000000407027825 */ /* 0x000fe200078e0202 */
[----:B-1----:R-:W-:-:S05]  /*04f0*/  IADD3 R5, PT, PT, R0, R7, RZ ;  /* 0x0000000700057210 */ /* 0x002fca0007ffe0ff */
[----:B------:R-:W-:Y:S01]  /*0500*/  STG.E desc[UR4][R2.64], R5 ;  /* 0x0000000502007986 */ /* 0x000fe2000c101904 */
[----:B------:R-:W-:Y:S05]  /*0510*/  EXIT ;  /* 0x000000000000794d */ /* 0x000fea0003800000 */
.L_x_10:
        /* <DEDUP_REMOVED lines=10> */
.L_x_16:
[C---:B0-----:R-:W-:Y:S01]  /*05c0*/  IMAD R17, R9.reuse, 0x80, R7 ;  /* 0x0000008009117824 */ /* 0x041fe200078e0207 */
[----:B------:R-:W-:-:S03]  /*05d0*/  IADD3 R9, PT, PT, R9, 0x8, RZ ;  /* 0x0000000809097810 */ /* 0x000fc60007ffe0ff */
[C---:B------:R-:W-:Y:S01]  /*05e0*/  VIADD R19, R17.reuse, 0x100 ;  /* 0x0000010011137836 */ /* 0x040fe20000000000 */
[C---:B------:R-:W-:Y:S01]  /*05f0*/  IADD3 R15, PT, PT, R17.reuse, 0x80, RZ ;  /* 0x00000080110f7810 */ /* 0x040fe20007ffe0ff */
[C---:B------:R-:W-:Y:S01]  /*0600*/  VIADD R21, R17.reuse, 0x180 ;  /* 0x0000018011157836 */ /* 0x040fe20000000000 */
[CC--:B------:R-:W-:Y:S01]  /*0610*/  ISETP.GE.AND P1, PT, R17.reuse, R6.reuse, PT ;  /* 0x000000061100720c */ /* 0x0c0fe20003f26270 */
[----:B------:R-:W-:Y:S01]  /*0620*/  VIADD R23, R17, 0x200 ;  /* 0x0000020011177836 */ /* 0x000fe20000000000 */
[CC--:B------:R-:W-:Y:S01]  /*0630*/  ISETP.GE.AND P2, PT, R15.reuse, R6.reuse, PT ;  /* 0x000000060f00720c */ /* 0x0c0fe20003f46270 */
[----:B------:R-:W-:Y:S01]  /*0640*/  IMAD.WIDE R4, R15, 0x4, R2 ;  /* 0x000000040f047825 */ /* 0x000fe200078e0202 */
[----:B------:R-:W-:Y:S02]  /*0650*/  IADD3 R25, PT, PT, R17, 0x280, RZ ;  /* 0x0000028011197810 */ /* 0x000fe40007ffe0ff */
[-C--:B------:R-:W-:Y:S01]  /*0660*/  ISETP.GE.AND P3, PT, R23, R6.reuse, PT ;  /* 0x000000061700720c */ /* 0x080fe20003f66270 */
[----:B------:R-:W-:Y:S01]  /*0670*/  VIADD R27, R17, 0x300 ;  /* 0x00000300111b7836 */ /* 0x000fe20000000000 */
[----:B------:R-:W-:Y:S01]  /*0680*/  ISETP.GE.AND P4, PT, R25, R6, PT ;  /* 0x000000061900720c */ /* 0x000fe20003f86270 */
[----:B------:R-:W-:-:S03]  /*0690*/  VIADD R29, R17, 0x380 ;  /* 0x00000380111d7836 */ /* 0x000fc60000000000 */
[-C--:B------:R-:W-:Y:S01]  /*06a0*/  ISETP.GE.AND P5, PT, R27, R6.reuse, PT ;  /* 0x000000061b00720c */ /* 0x080fe20003fa6270 */
[C---:B------:R-:W-:Y:S01]  /*06b0*/  @!P1 IMAD.IADD R13, R0.reuse, 0x1, R17 ;  /* 0x00000001000d9824 */ /* 0x040fe200078e0211 */
[----:B------:R-:W-:Y:S01]  /*06c0*/  ISETP.GE.AND P6, PT, R29, R6, PT ;  /* 0x000000061d00720c */ /* 0x000fe20003fc6270 */
[----:B------:R-:W-:Y:S01]  /*06d0*/  @!P1 IMAD.WIDE.U32 R10, R17, 0x4, R2 ;  /* 0x00000004110a9825 */ /* 0x000fe200078e0002 */
[----:B------:R-:W-:-:S04]  /*06e0*/  @!P2 IADD3 R15, PT, PT, R0, R15, RZ ;  /* 0x0000000f000fa210 */ /* 0x000fc80007ffe0ff */
[----:B------:R0:W-:Y:S01]  /*06f0*/  @!P1 STG.E desc[UR4][R10.64], R13 ;  /* 0x0000000d0a009986 */ /* 0x0001e2000c101904 */
[-C--:B------:R-:W-:Y:S02]  /*0700*/  ISETP.GE.AND P1, PT, R19, R6.reuse, PT ;  /* 0x000000061300720c */ /* 0x080fe40003f26270 */
[----:B------:R-:W-:Y:S01]  /*0710*/  @!P4 IADD3 R17, PT, PT, R0, R25, RZ ;  /* 0x000000190011c210 */ /* 0x000fe20007ffe0ff */
[----:B------:R1:W-:Y:S01]  /*0720*/  @!P2 STG.E desc[UR4][R4.64], R15 ;  /* 0x0000000f0400a986 */ /* 0x0003e2000c101904 */
[----:B------:R-:W-:-:S03]  /*0730*/  ISETP.GE.AND P2, PT, R21, R6, PT ;  /* 0x000000061500720c */ /* 0x000fc60003f46270 */
[----:B------:R2:W-:Y:S06]  /*0740*/  @!P4 STG.E desc[UR4][R4.64+0x800], R17 ;  /* 0x000800110400c986 */ /* 0x0005ec000c101904 */
[C---:B0-----:R-:W-:Y:S01]  /*0750*/  @!P1 IADD3 R11, PT, PT, R0.reuse, R19, RZ ;  /* 0x00000013000b9210 */ /* 0x041fe20007ffe0ff */
[C---:B------:R-:W-:Y:S02]  /*0760*/  @!P5 IMAD.IADD R19, R0.reuse, 0x1, R27 ;  /* 0x000000010013d824 */ /* 0x040fe400078e021b */
[C---:B-1----:R-:W-:Y:S02]  /*0770*/  @!P3 IMAD.IADD R15, R0.reuse, 0x1, R23 ;  /* 0x00000001000fb824 */ /* 0x042fe400078e0217 */
[C---:B------:R-:W-:Y:S01]  /*0780*/  @!P2 IMAD.IADD R13, R0.reuse, 0x1, R21 ;  /* 0x00000001000da824 */ /* 0x040fe200078e0215 */
[----:B------:R2:W-:Y:S01]  /*0790*/  @!P5 STG.E desc[UR4][R4.64+0xa00], R19 ;  /* 0x000a00130400d986 */ /* 0x0005e2000c101904 */
[----:B------:R-:W-:-:S03]  /*07a0*/  @!P6 IMAD.IADD R21, R0, 0x1, R29 ;  /* 0x000000010015e824 */ /* 0x000fc600078e021d */
[----:B------:R2:W-:Y:S04]  /*07b0*/  @!P2 STG.E desc[UR4][R4.64+0x400], R13 ;  /* 0x0004000d0400a986 */ /* 0x0005e8000c101904 */
[----:B------:R2:W-:Y:S04]  /*07c0*/  @!P3 STG.E desc[UR4][R4.64+0x600], R15 ;  /* 0x0006000f0400b986 */ /* 0x0005e8000c101904 */
[----:B------:R2:W-:Y:S04]  /*07d0*/  @!P6 STG.E desc[UR4][R4.64+0xc00], R21 ;  /* 0x000c00150400e986 */ /* 0x0005e8000c101904 */
[----:B------:R2:W-:Y:S01]  /*07e0*/  @!P1 STG.E desc[UR4][R4.64+0x200], R11 ;  /* 0x0002000b04009986 */ /* 0x0005e2000c101904 */
[----:B------:R-:W-:-:S13]  /*07f0*/  ISETP.NE.AND P1, PT, R9, R8, PT ;  /* 0x000000080900720c */ /* 0x000fda0003f25270 */
[----:B--2---:R-:W-:Y:S05]  /*0800*/  @P1 BRA `(.L_x_16) ;  /* 0xfffffffc006c1947 */ /* 0x004fea000383ffff */
.L_x_15:
[----:B------:R-:W-:Y:S05]  /*0810*/  @!P0 EXIT ;  /* 0x000000000000894d */ /* 0x000fea0003800000 */
[----:B------:R-:W1:Y:S01]  /*0820*/  LDC R10, c[0x0][0x384] ;  /* 0x0000e100ff0a7b82 */ /* 0x000e620000000800 */
[----:B------:R-:W-:Y:S02]  /*0830*/  ISETP.GE.U32.AND P0, PT, R12, 0x4, PT ;  /* 0x000000040c00780c */ /* 0x000fe40003f06070 */
[----:B-1----:R-:W-:-:S04]  /*0840*/  LOP3.LUT R14, R10, 0x3, RZ, 0xc0, !PT ;  /* 0x000000030a0e7812 */ /* 0x002fc800078ec0ff */
[----:B------:R-:W-:-:S07]  /*0850*/  ISETP.NE.AND P4, PT, R14, RZ, PT ;  /* 0x000000ff0e00720c */ /* 0x000fce0003f85270 */
[----:B------:R-:W-:Y:S06]  /*0860*/  @!P0 BRA `(.L_x_17) ;  /* 0x0000000000488947 */ /* 0x000fec0003800000 */
[C---:B0-----:R-:W-:Y:S01]  /*0870*/  IMAD R9, R8.reuse, 0x80, R7 ;  /* 0x0000008008097824 */ /* 0x041fe200078e0207 */
[----:B------:R-:W-:-:S03]  /*0880*/  IADD3 R8, PT, PT, R8, 0x4, RZ ;  /* 0x0000000408087810 */ /* 0x000fc60007ffe0ff */
[C---:B------:R-:W-:Y:S01]  /*0890*/  VIADD R11, R9.reuse, 0x80 ;  /* 0x00000080090b7836 */ /* 0x040fe20000000000 */
[C---:B------:R-:W-:Y:S01]  /*08a0*/  IADD3 R13, PT, PT, R9.reuse, 0x100, RZ ;  /* 0x00000100090d7810 */ /* 0x040fe20007ffe0ff */
[C---:B------:R-:W-:Y:S01]  /*08b0*/  VIADD R15, R9.reuse, 0x180 ;  /* 0x00000180090f7836 */ /* 0x040fe20000000000 */
[CC--:B------:R-:W-:Y:S01]  /*08c0*/  ISETP.GE.AND P0, PT, R9.reuse, R6.reuse, PT ;  /* 0x000000060900720c */ /* 0x0c0fe20003f06270 */
[----:B------:R-:W-:Y:S01]  /*08d0*/  IMAD.WIDE R4, R9, 0x4, R2 ;  /* 0x0000000409047825 */ /* 0x000fe200078e0202 */
[-C--:B------:R-:W-:Y:S02]  /*08e0*/  ISETP.GE.AND P1, PT, R11, R6.reuse, PT ;  /* 0x000000060b00720c */ /* 0x080fe40003f26270 */
[-C--:B------:R-:W-:Y:S02]  /*08f0*/  ISETP.GE.AND P2, PT, R13, R6.reuse, PT ;  /* 0x000000060d00720c */ /* 0x080fe40003f46270 */
[----:B------:R-:W-:-:S07]  /*0900*/  ISETP.GE.AND P3, PT, R15, R6, PT ;  /* 0x000000060f00720c */ /* 0x000fce0003f66270 */
[C---:B------:R-:W-:Y:S02]  /*0910*/  @!P0 IMAD.IADD R9, R0.reuse, 0x1, R9 ;  /* 0x0000000100098824 */ /* 0x040fe400078e0209 */
[C---:B------:R-:W-:Y:S02]  /*0920*/  @!P1 IADD3 R11, PT, PT, R0.reuse, R11, RZ ;  /* 0x0000000b000b9210 */ /* 0x040fe40007ffe0ff */
[C---:B------:R-:W-:Y:S01]  /*0930*/  @!P2 IMAD.IADD R13, R0.reuse, 0x1, R13 ;  /* 0x00000001000da824 */ /* 0x040fe200078e020d */
[----:B------:R1:W-:Y:S01]  /*0940*/  @!P0 STG.E desc[UR4][R4.64], R9 ;  /* 0x0000000904008986 */ /* 0x0003e2000c101904 */
[----:B------:R-:W-:-:S03]  /*0950*/  @!P3 IMAD.IADD R15, R0, 0x1, R15 ;  /* 0x00000001000fb824 */ /* 0x000fc600078e020f */
[----:B------:R1:W-:Y:S04]  /*0960*/  @!P1 STG.E desc[UR4][R4.64+0x200], R11 ;  /* 0x0002000b04009986 */ /* 0x0003e8000c101904 */
[----:B------:R1:W-:Y:S04]  /*0970*/  @!P2 STG.E desc[UR4][R4.64+0x400], R13 ;  /* 0x0004000d0400a986 */ /* 0x0003e8000c101904 */
[----:B------:R1:W-:Y:S02]  /*0980*/  @!P3 STG.E desc[UR4][R4.64+0x600], R15 ;  /* 0x0006000f0400b986 */ /* 0x0003e4000c101904 */
.L_x_17:
[----:B------:R-:W-:Y:S05]  /*0990*/  @!P4 EXIT ;  /* 0x000000000000c94d */ /* 0x000fea0003800000 */
[----:B------:R-:W-:Y:S02]  /*09a0*/  ISETP.NE.AND P0, PT, R14, 0x1, PT ;  /* 0x000000010e00780c */ /* 0x000fe40003f05270 */
[----:B------:R-:W-:-:S04]  /*09b0*/  LOP3.LUT R10, R10, 0x1, RZ, 0xc0, !PT ;  /* 0x000000010a0a7812 */ /* 0x000fc800078ec0ff */
[----:B------:R-:W-:-:S07]  /*09c0*/  ISETP.NE.U32.AND P2, PT, R10, 0x1, PT ;  /* 0x000000010a00780c */ /* 0x000fce0003f45070 */
[----:B------:R-:W-:Y:S06]  /*09d0*/  @!P0 BRA `(.L_x_18) ;  /* 0x0000000000288947 */ /* 0x000fec0003800000 */
[C---:B01----:R-:W-:Y:S02]  /*09e0*/  IMAD R9, R8.reuse, 0x80, R7 ;  /* 0x0000008008097824 */ /* 0x043fe400078e0207 */
        /* <DEDUP_REMOVED lines=9> */
.L_x_18:
[----:B------:R-:W-:Y:S05]  /*0a80*/  @P2 EXIT ;  /* 0x000000000000294d */ /* 0x000fea0003800000 */
[----:B0-----:R-:W-:-:S04]  /*0a90*/  LEA R7, R8, R7, 0x7 ;  /* 0x0000000708077211 */ /* 0x001fc800078e38ff */
[----:B------:R-:W-:-:S13]  /*0aa0*/  ISETP.GE.AND P0, PT, R7, R6, PT ;  /* 0x000000060700720c */ /* 0x000fda0003f06270 */
[----:B------:R-:W-:Y:S05]  /*0ab0*/  @P0 EXIT ;  /* 0x000000000000094d */ /* 0x000fea0003800000 */
[----:B-12---:R-:W-:Y:S02]  /*0ac0*/  IMAD.IADD R5, R0, 0x1, R7 ;  /* 0x0000000100057824 */ /* 0x006fe400078e0207 */
[----:B------:R-:W-:-:S05]  /*0ad0*/  IMAD.WIDE R2, R7, 0x4, R2 ;  /* 0x0000000407027825 */ /* 0x000fca00078e0202 */
[----:B------:R-:W-:Y:S01]  /*0ae0*/  STG.E desc[UR4][R2.64], R5 ;  /* 0x0000000502007986 */ /* 0x000fe2000c101904 */
[----:B------:R-:W-:Y:S05]  /*0af0*/  EXIT ;  /* 0x000000000000794d */ /* 0x000fea0003800000 */
.L_x_19:
        /* <DEDUP_REMOVED lines=16> */
.L_x_27:


//--------------------- .text._ZN3cub18CUB_300001_SM_10006detail8for_each13static_kernelINS2_12policy_hub_t12policy_500_tEmN6thrust24THRUST_300001_SM_1000_NS8cuda_cub20__uninitialized_fill7functorINS7_10device_ptrIiEEiEEEEvT0_T1_ --------------------------
	.section	.text._ZN3cub18CUB_300001_SM_10006detail8for_each13static_kernelINS2_12policy_hub_t12policy_500_tEmN6thrust24THRUST_300001_SM_1000_NS8cuda_cub20__uninitialized_fill7functorINS7_10device_ptrIiEEiEEEEvT0_T1_,"ax",@progbits
	.align	128
        .global         _ZN3cub18CUB_300001_SM_10006detail8for_each13static_kernelINS2_12policy_hub_t12policy_500_tEmN6thrust24THRUST_300001_SM_1000_NS8cuda_cub20__uninitialized_fill7functorINS7_10device_ptrIiEEiEEEEvT0_T1_
        .type           _ZN3cub18CUB_300001_SM_10006detail8for_each13static_kernelINS2_12policy_hub_t12policy_500_tEmN6thrust24THRUST_300001_SM_1000_NS8cuda_cub20__uninitialized_fill7functorINS7_10device_ptrIiEEiEEEEvT0_T1_,@function
        .size           _ZN3cub18CUB_300001_SM_10006detail8for_each13static_kernelINS2_12policy_hub_t12policy_500_tEmN6thrust24THRUST_300001_SM_1000_NS8cuda_cub20__uninitialized_fill7functorINS7_10device_ptrIiEEiEEEEvT0_T1_,(.L_x_28 - _ZN3cub18CUB_300001_SM_10006detail8for_each13static_kernelINS2_12policy_hub_t12policy_500_tEmN6thrust24THRUST_300001_SM_1000_NS8cuda_cub20__uninitialized_fill7functorINS7_10device_ptrIiEEiEEEEvT0_T1_)
        .other          _ZN3cub18CUB_300001_SM_10006detail8for_each13static_kernelINS2_12policy_hub_t12policy_500_tEmN6thrust24THRUST_300001_SM_1000_NS8cuda_cub20__uninitialized_fill7functorINS7_10device_ptrIiEEiEEEEvT0_T1_,@"STO_CUDA_ENTRY STV_DEFAULT"
_ZN3cub18CUB_300001_SM_10006detail8for_each13static_kernelINS2_12policy_hub_t12policy_500_tEmN6thrust24THRUST_300001_SM_1000_NS8cuda_cub20__uninitialized_fill7functorINS7_10device_ptrIiEEiEEEEvT0_T1_:
.text._ZN3cub18CUB_300001_SM_10006detail8for_each13static_kernelINS2_12policy_hub_t12policy_500_tEmN6thrust24THRUST_300001_SM_1000_NS8cuda_cub20__uninitialized_fill7functorINS7_10device_ptrIiEEiEEEEvT0_T1_:
[----:B------:R-:W-:Y:S08]  /*0000*/  LDC R1, c[0x0][0x37c] ;  /* 0x0000df00ff017b82 */ /* 0x000ff00000000800 */
[----:B------:R-:W0:Y:S01]  /*0010*/  S2UR UR4, SR_CTAID.X ;  /* 0x00000000000479c3 */ /* 0x000e220000002500 */
[----:B------:R-:W1:Y:S01]  /*0020*/  LDCU.64 UR6, c[0x0][0x380] ;  /* 0x00007000ff0677ac */ /* 0x000e620008000a00 */
[----:B------:R-:W2:Y:S01]  /*0030*/  LDCU.64 UR8, c[0x0][0x358] ;  /* 0x00006b00ff0877ac */ /* 0x000ea20008000a00 */
[----:B0-----:R-:W-:-:S04]  /*0040*/  UIMAD.WIDE.U32 UR4, UR4, 0x200, URZ ;  /* 0x00000200040478a5 */ /* 0x001fc8000f8e00ff */
[----:B-1----:R-:W-:-:S04]  /*0050*/  UIADD3 UR6, UP0, UPT, -UR4, UR6, URZ ;  /* 0x0000000604067290 */ /* 0x002fc8000ff1e1ff */
[----:B------:R-:W-:Y:S02]  /*0060*/  UIADD3.X UR7, UPT, UPT, ~UR5, UR7, URZ, UP0, !UPT ;  /* 0x0000000705077290 */ /* 0x000fe400087fe5ff */
[----:B------:R-:W-:-:S04]  /*0070*/  UISETP.GE.U32.AND UP0, UPT, UR6, 0x200, UPT ;  /* 0x000002000600788c */ /* 0x000fc8000bf06070 */
[----:B------:R-:W-:-:S09]  /*0080*/  UISETP.GE.U32.AND.EX UP0, UPT, UR7, URZ, UPT, UP0 ;  /* 0x000000ff0700728c */ /* 0x000fd2000bf06100 */
[----:B--2---:R-:W-:Y:S05]  /*0090*/  BRA.U !UP0, `(.L_x_20) ;  /* 0x0000000108287547 */ /* 0x004fea000b800000 */
[----:B------:R-:W0:Y:S01]  /*00a0*/  S2R R0, SR_TID.X ;  /* 0x0000000000007919 */ /* 0x000e220000002100 */
[----:B------:R-:W1:Y:S01]  /*00b0*/  LDCU.64 UR6, c[0x0][0x388] ;  /* 0x00007100ff0677ac */ /* 0x000e620008000a00 */
[----:B------:R-:W2:Y:S01]  /*00c0*/  LDC R5, c[0x0][0x390] ;  /* 0x0000e400ff057b82 */ /* 0x000ea20000000800 */
[----:B0-----:R-:W-:-:S05]  /*00d0*/  IADD3 R0, P0, PT, R0, UR4, RZ ;  /* 0x0000000400007c10 */ /* 0x001fca000ff1e0ff */
[----:B------:R-:W-:Y:S01]  /*00e0*/  IMAD.X R3, RZ, RZ, UR5, P0 ;  /* 0x00000005ff037e24 */ /* 0x000fe200080e06ff */
[----:B-1----:R-:W-:-:S04]  /*00f0*/  LEA R2, P0, R0, UR6, 0x2 ;  /* 0x0000000600027c11 */ /* 0x002fc8000f8010ff */
[----:B------:R-:W-:-:S05]  /*0100*/  LEA.HI.X R3, R0, UR7, R3, 0x2, P0 ;  /* 0x0000000700037c11 */ /* 0x000fca00080f1403 */
[----:B--2---:R-:W-:Y:S04]  /*0110*/  STG.E desc[UR8][R2.64], R5 ;  /* 0x0000000502007986 */ /* 0x004fe8000c101908 */
[----:B------:R-:W-:Y:S01]  /*0120*/  STG.E desc[UR8][R2.64+0x400], R5 ;  /* 0x0004000502007986 */ /* 0x000fe2000c101908 */
[----:B------:R-:W-:Y:S05]  /*0130*/  EXIT ;  /* 0x000000000000794d */ /* 0x000fea0003800000 */
.L_x_20:
[----:B------:R-:W0:Y:S01]  /*0140*/  S2R R0, SR_TID.X ;  /* 0x0000000000007919 */ /* 0x000e220000002100 */
[----:B------:R-:W-:Y:S01]  /*0150*/  IMAD.U32 R2, RZ, RZ, UR7 ;  /* 0x00000007ff027e24 */ /* 0x000fe2000f8e00ff */
[----:B------:R-:W1:Y:S01]  /*0160*/  LDCU.64 UR10, c[0x0][0x388] ;  /* 0x00007100ff0a77ac */ /* 0x000e620008000a00 */
[----:B------:R-:W-:Y:S01]  /*0170*/  IMAD.U32 R4, RZ, RZ, UR7 ;  /* 0x00000007ff047e24 */ /* 0x000fe2000f8e00ff */
[----:B0-----:R-:W-:-:S04]  /*0180*/  ISETP.LT.U32.AND P0, PT, R0, UR6, PT ;  /* 0x0000000600007c0c */ /* 0x001fc8000bf01070 */
[----:B------:R-:W-:Y:S01]  /*0190*/  ISETP.GT.U32.AND.EX P0, PT, R2, RZ, PT, P0 ;  /* 0x000000ff0200720c */ /* 0x000fe20003f04100 */
[C---:B------:R-:W-:Y:S01]  /*01a0*/  VIADD R2, R0.reuse, 0x100 ;  /* 0x0000010000027836 */ /* 0x040fe20000000000 */
[----:B------:R-:W-:-:S04]  /*01b0*/  IADD3 R0, P2, PT, R0, UR4, RZ ;  /* 0x0000000400007c10 */ /* 0x000fc8000ff5e0ff */
[----:B------:R-:W-:Y:S01]  /*01c0*/  ISETP.LT.U32.AND P1, PT, R2, UR6, PT ;  /* 0x0000000602007c0c */ /* 0x000fe2000bf21070 */
[----:B------:R-:W-:Y:S01]  /*01d0*/  IMAD.X R3, RZ, RZ, UR5, P2 ;  /* 0x00000005ff037e24 */ /* 0x000fe200090e06ff */
[----:B-1----:R-:W-:Y:S02]  /*01e0*/  LEA R2, P2, R0, UR10, 0x2 ;  /* 0x0000000a00027c11 */ /* 0x002fe4000f8410ff */
[----:B------:R-:W-:Y:S02]  /*01f0*/  ISETP.GT.U32.AND.EX P1, PT, R4, RZ, PT, P1 ;  /* 0x000000ff0400720c */ /* 0x000fe40003f24110 */
[----:B------:R-:W-:Y:S01]  /*0200*/  LEA.HI.X R3, R0, UR11, R3, 0x2, P2 ;  /* 0x0000000b00037c11 */ /* 0x000fe200090f1403 */
[----:B------:R-:W0:Y:S04]  /*0210*/  @P0 LDC R5, c[0x0][0x390] ;  /* 0x0000e400ff050b82 */ /* 0x000e280000000800 */
[----:B0-----:R0:W-:Y:S06]  /*0220*/  @P0 STG.E desc[UR8][R2.64], R5 ;  /* 0x0000000502000986 */ /* 0x0011ec000c101908 */
[----:B------:R-:W-:Y:S05]  /*0230*/  @!P1 EXIT ;  /* 0x000000000000994d */ /* 0x000fea0003800000 */
[----:B0-----:R-:W0:Y:S02]  /*0240*/  LDC R5, c[0x0][0x390] ;  /* 0x0000e400ff057b82 */ /* 0x001e240000000800 */
[----:B0-----:R-:W-:Y:S01]  /*0250*/  STG.E desc[UR8][R2.64+0x400], R5 ;  /* 0x0004000502007986 */ /* 0x001fe2000c101908 */
[----:B------:R-:W-:Y:S05]  /*0260*/  EXIT ;  /* 0x000000000000794d */ /* 0x000fea0003800000 */
.L_x_21:
        /* <DEDUP_REMOVED lines=9> */
.L_x_28:


//--------------------- .text._ZN3cub18CUB_300001_SM_10006detail11EmptyKernelIvEEvv --------------------------
	.section	.text._ZN3cub18CUB_300001_SM_10006detail11EmptyKernelIvEEvv,"ax",@progbits
	.align	128
        .global         _ZN3cub18CUB_300001_SM_10006detail11EmptyKernelIvEEvv
        .type           _ZN3cub18CUB_300001_SM_10006detail11EmptyKernelIvEEvv,@function
        .size           _ZN3cub18CUB_300001_SM_10006detail11EmptyKernelIvEEvv,(.L_x_29 - _ZN3cub18CUB_300001_SM_10006detail11EmptyKernelIvEEvv)
        .other          _ZN3cub18CUB_300001_SM_10006detail11EmptyKernelIvEEvv,@"STO_CUDA_ENTRY STV_DEFAULT"
_ZN3cub18CUB_300001_SM_10006detail11EmptyKernelIvEEvv:
.text._ZN3cub18CUB_300001_SM_10006detail11EmptyKernelIvEEvv:
[----:B------:R-:W-:Y:S01]  /*0000*/  LDC R1, c[0x0][0x37c] ;  /* 0x0000df00ff017b82 */ /* 0x000fe20000000800 */
[----:B------:R-:W-:Y:S05]  /*0010*/  EXIT ;  /* 0x000000000000794d */ /* 0x000fea0003800000 */
.L_x_22:
        /* <DEDUP_REMOVED lines=14> */
.L_x_29:


//--------------------- .text._Z17reduction1_kernelIiLi5EEvPKT_PS0_ --------------------------
	.section	.text._Z17reduction1_kernelIiLi5EEvPKT_PS0_,"ax",@progbits
	.align	128
        .global         _Z17reduction1_kernelIiLi5EEvPKT_PS0_
        .type           _Z17reduction1_kernelIiLi5EEvPKT_PS0_,@function
        .size           _Z17reduction1_kernelIiLi5EEvPKT_PS0_,(.L_x_30 - _Z17reduction1_kernelIiLi5EEvPKT_PS0_)
        .other          _Z17reduction1_kernelIiLi5EEvPKT_PS0_,@"STO_CUDA_ENTRY STV_DEFAULT"
_Z17reduction1_kernelIiLi5EEvPKT_PS0_:
.text._Z17reduction1_kernelIiLi5EEvPKT_PS0_:
[----:B------:R-:W-:Y:S01]  /*0000*/  LDC R1, c[0x0][0x37c] ;  /* 0x0000df00ff017b82 */ /* 0x000fe20000000800 */
[----:B------:R-:W0:Y:S01]  /*0010*/  S2R R7, SR_CTAID.X ;  /* 0x0000000000077919 */ /* 0x000e220000002500 */
[----:B------:R-:W0:Y:S01]  /*0020*/  LDCU UR8, c[0x0][0x360] ;  /* 0x00006c00ff0877ac */ /* 0x000e220008000800 */
[----:B------:R-:W-:Y:S01]  /*0030*/  IMAD.MOV.U32 R0, RZ, RZ, RZ ;  /* 0x000000ffff007224 */ /* 0x000fe200078e00ff */
[----:B------:R-:W0:Y:S01]  /*0040*/  S2R R6, SR_TID.X ;  /* 0x0000000000067919 */ /* 0x000e220000002100 */
[----:B------:R-:W1:Y:S01]  /*0050*/  LDCU.64 UR6, c[0x0][0x358] ;  /* 0x00006b00ff0677ac */ /* 0x000e620008000a00 */
[----:B0-----:R-:W-:-:S05]  /*0060*/  IMAD R5, R7, UR8, R6 ;  /* 0x0000000807057c24 */ /* 0x001fca000f8e0206 */
[----:B------:R-:W-:-:S13]  /*0070*/  ISETP.GT.AND P0, PT, R5, 0x4, PT ;  /* 0x000000040500780c */ /* 0x000fda0003f04270 */
[----:B------:R-:W0:Y:S02]  /*0080*/  @!P0 LDC.64 R2, c[0x0][0x380] ;  /* 0x0000e000ff028b82 */ /* 0x000e240000000a00 */
[----:B0-----:R-:W-:-:S05]  /*0090*/  @!P0 IMAD.WIDE R2, R5, 0x4, R2 ;  /* 0x0000000405028825 */ /* 0x001fca00078e0202 */
[----:B-1----:R-:W2:Y:S01]  /*00a0*/  @!P0 LDG.E R0, desc[UR6][R2.64] ;  /* 0x0000000602008981 */ /* 0x002ea2000c1e1900 */
[----:B------:R-:W0:Y:S01]  /*00b0*/  S2UR UR5, SR_CgaCtaId ;  /* 0x00000000000579c3 */ /* 0x000e220000008800 */
[----:B------:R-:W-:Y:S01]  /*00c0*/  UMOV UR4, 0x400 ;  /* 0x0000040000047882 */ /* 0x000fe20000000000 */
[----:B------:R-:W-:Y:S01]  /*00d0*/  UISETP.GE.U32.AND UP0, UPT, UR8, 0x2, UPT ;  /* 0x000000020800788c */ /* 0x000fe2000bf06070 */
[----:B------:R-:W-:Y:S01]  /*00e0*/  ISETP.NE.AND P0, PT, R6, RZ, PT ;  /* 0x000000ff0600720c */ /* 0x000fe20003f05270 */
[----:B0-----:R-:W-:-:S06]  /*00f0*/  ULEA UR4, UR5, UR4, 0x18 ;  /* 0x0000000405047291 */ /* 0x001fcc000f8ec0ff */
[----:B------:R-:W-:-:S05]  /*0100*/  LEA R5, R6, UR4, 0x2 ;  /* 0x0000000406057c11 */ /* 0x000fca000f8e10ff */
[----:B--2---:R0:W-:Y:S01]  /*0110*/  STS [R5], R0 ;  /* 0x0000000005007388 */ /* 0x0041e20000000800 */
[----:B------:R-:W-:Y:S06]  /*0120*/  BAR.SYNC.DEFER_BLOCKING 0x0 ;  /* 0x0000000000007b1d */ /* 0x000fec0000010000 */
[----:B------:R-:W-:Y:S05]  /*0130*/  BRA.U !UP0, `(.L_x_23) ;  /* 0x0000000108347547 */ /* 0x000fea000b800000 */
[----:B0-----:R-:W-:-:S07]  /*0140*/  HFMA2 R0, -RZ, RZ, 0, 5.9604644775390625e-08 ;  /* 0x00000001ff007431 */ /* 0x001fce00000001ff */
.L_x_24:
[----:B------:R-:W-:-:S05]  /*0150*/  IMAD.SHL.U32 R8, R0, 0x2, RZ ;  /* 0x0000000200087824 */ /* 0x000fca00078e00ff */
[----:B------:R-:W-:-:S04]  /*0160*/  IADD3 R2, PT, PT, R8, -0x1, RZ ;  /* 0xffffffff08027810 */ /* 0x000fc80007ffe0ff */
[----:B------:R-:W-:-:S13]  /*0170*/  LOP3.LUT P1, RZ, R2, R6, RZ, 0xc0, !PT ;  /* 0x0000000602ff7212 */ /* 0x000fda000782c0ff */
[----:B------:R-:W-:Y:S01]  /*0180*/  @!P1 IMAD R2, R0, 0x4, R5 ;  /* 0x0000000400029824 */ /* 0x000fe200078e0205 */
[----:B------:R-:W-:Y:S01]  /*0190*/  @!P1 LDS R3, [R5] ;  /* 0x0000000005039984 */ /* 0x000fe20000000800 */
[----:B------:R-:W-:-:S04]  /*01a0*/  IMAD.MOV.U32 R0, RZ, RZ, R8 ;  /* 0x000000ffff007224 */ /* 0x000fc800078e0008 */
[----:B------:R-:W0:Y:S02]  /*01b0*/  @!P1 LDS R2, [R2] ;  /* 0x0000000002029984 */ /* 0x000e240000000800 */
[----:B0-----:R-:W-:-:S05]  /*01c0*/  @!P1 IADD3 R4, PT, PT, R2, R3, RZ ;  /* 0x0000000302049210 */ /* 0x001fca0007ffe0ff */
[----:B------:R1:W-:Y:S01]  /*01d0*/  @!P1 STS [R5], R4 ;  /* 0x0000000405009388 */ /* 0x0003e20000000800 */
[----:B------:R-:W-:Y:S01]  /*01e0*/  BAR.SYNC.DEFER_BLOCKING 0x0 ;  /* 0x0000000000007b1d */ /* 0x000fe20000010000 */
[----:B------:R-:W-:-:S13]  /*01f0*/  ISETP.GE.U32.AND P1, PT, R8, UR8, PT ;  /* 0x0000000808007c0c */ /* 0x000fda000bf26070 */
[----:B-1----:R-:W-:Y:S05]  /*0200*/  @!P1 BRA `(.L_x_24) ;  /* 0xfffffffc00d09947 */ /* 0x002fea000383ffff */
.L_x_23:
[----:B------:R-:W-:Y:S05]  /*0210*/  @P0 EXIT ;  /* 0x000000000000094d */ /* 0x000fea0003800000 */
[----:B------:R-:W1:Y:S01]  /*0220*/  S2UR UR5, SR_CgaCtaId ;  /* 0x00000000000579c3 */ /* 0x000e620000008800 */
[----:B------:R-:W-:-:S07]  /*0230*/  UMOV UR4, 0x400 ;  /* 0x0000040000047882 */ /* 0x000fce0000000000 */
[----:B------:R-:W2:Y:S01]  /*0240*/  LDC.64 R2, c[0x0][0x388] ;  /* 0x0000e200ff027b82 */ /* 0x000ea20000000a00 */
[----:B-1----:R-:W-:Y:S01]  /*0250*/  ULEA UR4, UR5, UR4, 0x18 ;  /* 0x0000000405047291 */ /* 0x002fe2000f8ec0ff */
[----:B--2---:R-:W-:-:S08]  /*0260*/  IMAD.WIDE.U32 R2, R7, 0x4, R2 ;  /* 0x0000000407027825 */ /* 0x004fd000078e0002 */
[----:B0-----:R-:W0:Y:S04]  /*0270*/  LDS R5, [UR4] ;  /* 0x00000004ff057984 */ /* 0x001e280008000800 */
[----:B0-----:R-:W-:Y:S01]  /*0280*/  STG.E desc[UR6][R2.64], R5 ;  /* 0x0000000502007986 */ /* 0x001fe2000c101906 */
[----:B------:R-:W-:Y:S05]  /*0290*/  EXIT ;  /* 0x000000000000794d */ /* 0x000fea0003800000 */
.L_x_25:
        /* <DEDUP_REMOVED lines=14> */
.L_x_30:


//--------------------- .nv.shared.reserved.0     --------------------------
	.section	.nv.shared.reserved.0,"aw",@nobits
	.weak		__nv_reservedSMEM_offset_0_alias
	.size		__nv_reservedSMEM_offset_0_alias, 0, 64
	.other		__nv_reservedSMEM_offset_0_alias,@"STO_CUDA_RESERVED_SHARED STV_DEFAULT"
__nv_reservedSMEM_offset_0_alias:
	.zero		0
	.zero		64


//--------------------- .nv.global                --------------------------
	.section	.nv.global,"aw",@nobits
.nv.global:
	.type		_ZN30_INTERNAL_7ae845b4_4_k_cu_main6thrust24THRUST_300001_SM_1000_NS12placeholders2_8E,@object
	.size		_ZN30_INTERNAL_7ae845b4_4_k_cu_main6thrust24THRUST_300001_SM_1000_NS12placeholders2_8E,(_ZN30_INTERNAL_7ae845b4_4_k_cu_main4cuda3std3__432_GLOBAL__N__7ae845b4_4_k_cu_main6ignoreE - _ZN30_INTERNAL_7ae845b4_4_k_cu_main6thrust24THRUST_300001_SM_1000_NS12placeholders2_8E)
_ZN30_INTERNAL_7ae845b4_4_k_cu_main6thrust24THRUST_300001_SM_1000_NS12placeholders2_8E:
	.zero		1
	.type		_ZN30_INTERNAL_7ae845b4_4_k_cu_main4cuda3std3__432_GLOBAL__N__7ae845b4_4_k_cu_main6ignoreE,@object
	.size		_ZN30_INTERNAL_7ae845b4_4_k_cu_main4cuda3std3__432_GLOBAL__N__7ae845b4_4_k_cu_main6ignoreE,(_ZN30_INTERNAL_7ae845b4_4_k_cu_main4cuda3std6ranges3__45__cpo4dataE - _ZN30_INTERNAL_7ae845b4_4_k_cu_main4cuda3std3__432_GLOBAL__N__7ae845b4_4_k_cu_main6ignoreE)
_ZN30_INTERNAL_7ae845b4_4_k_cu_main4cuda3std3__432_GLOBAL__N__7ae845b4_4_k_cu_main6ignoreE:
	.zero		1
	.type		_ZN30_INTERNAL_7ae845b4_4_k_cu_main4cuda3std6ranges3__45__cpo4dataE,@object
	.size		_ZN30_INTERNAL_7ae845b4_4_k_cu_main4cuda3std6ranges3__45__cpo4dataE,(_ZN30_INTERNAL_7ae845b4_4_k_cu_main6thrust24THRUST_300001_SM_1000_NS6system3cpp3parE - _ZN30_INTERNAL_7ae845b4_4_k_cu_main4cuda3std6ranges3__45__cpo4dataE)
_ZN30_INTERNAL_7ae845b4_4_k_cu_main4cuda3std6ranges3__45__cpo4dataE:
	.zero		1
	.type		_ZN30_INTERNAL_7ae845b4_4_k_cu_main6thrust24THRUST_300001_SM_1000_NS6system3cpp3parE,@object
	.size		_ZN30_INTERNAL_7ae845b4_4_k_cu_main6thrust24THRUST_300001_SM_1000_NS6system3cpp3parE,(_ZN30_INTERNAL_7ae845b4_4_k_cu_main4cuda3std3__45__cpo5beginE - _ZN30_INTERNAL_7ae845b4_4_k_cu_main6thrust24THRUST_300001_SM_1000_NS6system3cpp3parE)
_ZN30_INTERNAL_7ae845b4_4_k_cu_main6thrust24THRUST_300001_SM_1000_NS6system3cpp3parE:
	.zero		1
	.type		_ZN30_INTERNAL_7ae845b4_4_k_cu_main4cuda3std3__45__cpo5beginE,@object
	.size		_ZN30_INTERNAL_7ae845b4_4_k_cu_main4cuda3std3__45__cpo5beginE,(_ZN30_INTERNAL_7ae845b4_4_k_cu_main4cuda3std6ranges3__45__cpo5beginE - _ZN30_INTERNAL_7ae845b4_4_k_cu_main4cuda3std3__45__cpo5beginE)
_ZN30_INTERNAL_7ae845b4_4_k_cu_main4cuda3std3__45__cpo5beginE:
	.zero		1
	.type		_ZN30_INTERNAL_7ae845b4_4_k_cu_main4cuda3std6ranges3__45__cpo5beginE,@object
	.size		_ZN30_INTERNAL_7ae845b4_4_k_cu_main4cuda3std6ranges3__45__cpo5beginE,(_ZN30_INTERNAL_7ae845b4_4_k_cu_main6thrust24THRUST_300001_SM_1000_NS6deviceE - _ZN30_INTERNAL_7ae845b4_4_k_cu_main4cuda3std6ranges3__45__cpo5beginE)
_ZN30_INTERNAL_7ae845b4_4_k_cu_main4cuda3std6ranges3__45__cpo5beginE:
	.zero		1
	.type		_ZN30_INTERNAL_7ae845b4_4_k_cu_main6thrust24THRUST_300001_SM_1000_NS6deviceE,@object
	.size		_ZN30_INTERNAL_7ae845b4_4_k_cu_main6thrust24THRUST_300001_SM_1000_NS6deviceE,(_ZN30_INTERNAL_7ae845b4_4_k_cu_main4cuda3std3__47nulloptE - _ZN30_INTERNAL_7ae845b4_4_k_cu_main6thrust24THRUST_300001_SM_1000_NS6deviceE)
_ZN30_INTERNAL_7ae845b4_4_k_cu_main6thrust24THRUST_300001_SM_1000_NS6deviceE:
	.zero		1
	.type		_ZN30_INTERNAL_7ae845b4_4_k_cu_main4cuda3std3__47nulloptE,@object
	.size		_ZN30_INTERNAL_7ae845b4_4_k_cu_main4cuda3std3__47nulloptE,(_ZN30_INTERNAL_7ae845b4_4_k_cu_main4cuda3std6ranges3__45__cpo8distanceE - _ZN30_INTERNAL_7ae845b4_4_k_cu_main4cuda3std3__47nulloptE)
_ZN30_INTERNAL_7ae845b4_4_k_cu_main4cuda3std3__47nulloptE:
	.zero		1
	.type		_ZN30_INTERNAL_7ae845b4_4_k_cu_main4cuda3std6ranges3__45__cpo8distanceE,@object
	.size		_ZN30_INTERNAL_7ae845b4_4_k_cu_main4cuda3std6ranges3__45__cpo8distanceE,(_ZN30_INTERNAL_7ae845b4_4_k_cu_main6thrust24THRUST_300001_SM_1000_NS12placeholders2_4E - _ZN30_INTERNAL_7ae845b4_4_k_cu_main4cuda3std6ranges3__45__cpo8distanceE)
_ZN30_INTERNAL_7ae845b4_4_k_cu_main4cuda3std6ranges3__45__cpo8distanceE:
	.zero		1
	.type		_ZN30_INTERNAL_7ae845b4_4_k_cu_main6thrust24THRUST_300001_SM_1000_NS12placeholders2_4E,@object
	.size		_ZN30_INTERNAL_7ae845b4_4_k_cu_main6thrust24THRUST_300001_SM_1000_NS12placeholders2_4E,(_ZN30_INTERNAL_7ae845b4_4_k_cu_main4cuda3std3__45__cpo6rbeginE - _ZN30_INTERNAL_7ae845b4_4_k_cu_main6thrust24THRUST_300001_SM_1000_NS12placeholders2_4E)
_ZN30_INTERNAL_7ae845b4_4_k_cu_main6thrust24THRUST_300001_SM_1000_NS12placeholders2_4E:
	.zero		1
	.type		_ZN30_INTERNAL_7ae845b4_4_k_cu_main4cuda3std3__45__cpo6rbeginE,@object
	.size		_ZN30_INTERNAL_7ae845b4_4_k_cu_main4cuda3std3__45__cpo6rbeginE,(_ZN30_INTERNAL_7ae845b4_4_k_cu_main4cuda3std6ranges3__45__cpo7advanceE - _ZN30_INTERNAL_7ae845b4_4_k_cu_main4cuda3std3__45__cpo6rbeginE)
_ZN30_INTERNAL_7ae845b4_4_k_cu_main4cuda3std3__45__cpo6rbeginE:
	.zero		1
	.type		_ZN30_INTERNAL_7ae845b4_4_k_cu_main4cuda3std6ranges3__45__cpo7advanceE,@object
	.size		_ZN30_INTERNAL_7ae845b4_4_k_cu_main4cuda3std6ranges3__45__cpo7advanceE,(_ZN30_INTERNAL_7ae845b4_4_k_cu_main6thrust24THRUST_300001_SM_1000_NS12placeholders3_10E - _ZN30_INTERNAL_7ae845b4_4_k_cu_main4cuda3std6ranges3__45__cpo7advanceE)
_ZN30_INTERNAL_7ae845b4_4_k_cu_main4cuda3std6ranges3__45__cpo7advanceE:
	.zero		1
	.type		_ZN30_INTERNAL_7ae845b4_4_k_cu_main6thrust24THRUST_300001_SM_1000_NS12placeholders3_10E,@object
	.size		_ZN30_INTERNAL_7ae845b4_4_k_cu_main6thrust24THRUST_300001_SM_1000_NS12placeholders3_10E,(_ZN30_INTERNAL_7ae845b4_4_k_cu_main4cuda3std3__48in_placeE - _ZN30_INTERNAL_7ae845b4_4_k_cu_main6thrust24THRUST_300001_SM_1000_NS12placeholders3_10E)
_ZN30_INTERNAL_7ae845b4_4_k_cu_main6thrust24THRUST_300001_SM_1000_NS12placeholders3_10E:
	.zero		1
	.type		_ZN30_INTERNAL_7ae845b4_4_k_cu_main4cuda3std3__48in_placeE,@object
	.size		_ZN30_INTERNAL_7ae845b4_4_k_cu_main4cuda3std3__48in_placeE,(_ZN30_INTERNAL_7ae845b4_4_k_cu_main4cuda3std6ranges3__45__cpo4sizeE - _ZN30_INTERNAL_7ae845b4_4_k_cu_main4cuda3std3__48in_placeE)
_ZN30_INTERNAL_7ae845b4_4_k_cu_main4cuda3std3__48in_placeE:
	.zero		1
	.type		_ZN30_INTERNAL_7ae845b4_4_k_cu_main4cuda3std6ranges3__45__cpo4sizeE,@object
	.size		_ZN30_INTERNAL_7ae845b4_4_k_cu_main4cuda3std6ranges3__45__cpo4sizeE,(_ZN30_INTERNAL_7ae845b4_4_k_cu_main6thrust24THRUST_300001_SM_1000_NS12placeholders2_2E - _ZN30_INTERNAL_7ae845b4_4_k_cu_main4cuda3std6ranges3__45__cpo4sizeE)
_ZN30_INTERNAL_7ae845b4_4_k_cu_main4cuda3std6ranges3__45__cpo4sizeE:
	.zero		1
	.type		_ZN30_INTERNAL_7ae845b4_4_k_cu_main6thrust24THRUST_300001_SM_1000_NS12placeholders2_2E,@object
	.size		_ZN30_INTERNAL_7ae845b4_4_k_cu_main6thrust24THRUST_300001_SM_1000_NS12placeholders2_2E,(_ZN30_INTERNAL_7ae845b4_4_k_cu_main4cuda3std3__45__cpo6cbeginE - _ZN30_INTERNAL_7ae845b4_4_k_cu_main6thrust24THRUST_300001_SM_1000_NS12placeholders2_2E)
_ZN30_INTERNAL_7ae845b4_4_k_cu_main6thrust24THRUST_300001_SM_1000_NS12placeholders2_2E:
	.zero		1
	.type		_ZN30_INTERNAL_7ae845b4_4_k_cu_main4cuda3std3__45__cpo6cbeginE,@object
	.size		_ZN30_INTERNAL_7ae845b4_4_k_cu_main4cuda3std3__45__cpo6cbeginE,(_ZN30_INTERNAL_7ae845b4_4_k_cu_main4cuda3std6ranges3__45__cpo6cbeginE - _ZN30_INTERNAL_7ae845b4_4_k_cu_main4cuda3std3__45__cpo6cbeginE)
_ZN30_INTERNAL_7ae845b4_4_k_cu_main4cuda3std3__45__cpo6cbeginE:
	.zero		1
	.type		_ZN30_INTERNAL_7ae845b4_4_k_cu_main4cuda3std6ranges3__45__cpo6cbeginE,@object
	.size		_ZN30_INTERNAL_7ae845b4_4_k_cu_main4cuda3std6ranges3__45__cpo6cbeginE,(_ZN30_INTERNAL_7ae845b4_4_k_cu_main6thrust24THRUST_300001_SM_1000_NS12placeholders2_6E - _ZN30_INTERNAL_7ae845b4_4_k_cu_main4cuda3std6ranges3__45__cpo6cbeginE)
_ZN30_INTERNAL_7ae845b4_4_k_cu_main4cuda3std6ranges3__45__cpo6cbeginE:
	.zero		1
	.type		_ZN30_INTERNAL_7ae845b4_4_k_cu_main6thrust24THRUST_300001_SM_1000_NS12placeholders2_6E,@object
	.size		_ZN30_INTERNAL_7ae845b4_4_k_cu_main6thrust24THRUST_300001_SM_1000_NS12placeholders2_6E,(_ZN30_INTERNAL_7ae845b4_4_k_cu_main4cuda3std3__45__cpo7crbeginE - _ZN30_INTERNAL_7ae845b4_4_k_cu_main6thrust24THRUST_300001_SM_1000_NS12placeholders2_6E)
_ZN30_INTERNAL_7ae845b4_4_k_cu_main6thrust24THRUST_300001_SM_1000_NS12placeholders2_6E:
	.zero		1
	.type		_ZN30_INTERNAL_7ae845b4_4_k_cu_main4cuda3std3__45__cpo7crbeginE,@object
	.size		_ZN30_INTERNAL_7ae845b4_4_k_cu_main4cuda3std3__45__cpo7crbeginE,(_ZN30_INTERNAL_7ae845b4_4_k_cu_main4cuda3std6ranges3__45__cpo4nextE - _ZN30_INTERNAL_7ae845b4_4_k_cu_main4cuda3std3__45__cpo7crbeginE)
_ZN30_INTERNAL_7ae845b4_4_k_cu_main4cuda3std3__45__cpo7crbeginE:
	.zero		1
	.type		_ZN30_INTERNAL_7ae845b4_4_k_cu_main4cuda3std6ranges3__45__cpo4nextE,@object
	.size		_ZN30_INTERNAL_7ae845b4_4_k_cu_main4cuda3std6ranges3__45__cpo4nextE,(_ZN30_INTERNAL_7ae845b4_4_k_cu_main4cuda3std6ranges3__45__cpo4swapE - _ZN30_INTERNAL_7ae845b4_4_k_cu_main4cuda3std6ranges3__45__cpo4nextE)
_ZN30_INTERNAL_7ae845b4_4_k_cu_main4cuda3std6ranges3__45__cpo4nextE:
	.zero		1
	.type		_ZN30_INTERNAL_7ae845b4_4_k_cu_main4cuda3std6ranges3__45__cpo4swapE,@object
	.size		_ZN30_INTERNAL_7ae845b4_4_k_cu_main4cuda3std6ranges3__45__cpo4swapE,(_ZN30_INTERNAL_7ae845b4_4_k_cu_main6thrust24THRUST_300001_SM_1000_NS8cuda_cub10par_nosyncE - _ZN30_INTERNAL_7ae845b4_4_k_cu_main4cuda3std6ranges3__45__cpo4swapE)
_ZN30_INTERNAL_7ae845b4_4_k_cu_main4cuda3std6ranges3__45__cpo4swapE:
	.zero		1
	.type		_ZN30_INTERNAL_7ae845b4_4_k_cu_main6thrust24THRUST_300001_SM_1000_NS8cuda_cub10par_nosyncE,@object
	.size		_ZN30_INTERNAL_7ae845b4_4_k_cu_main6thrust24THRUST_300001_SM_1000_NS8cuda_cub10par_nosyncE,(_ZN30_INTERNAL_7ae845b4_4_k_cu_main6thrust24THRUST_300001_SM_1000_NS3seqE - _ZN30_INTERNAL_7ae845b4_4_k_cu_main6thrust24THRUST_300001_SM_1000_NS8cuda_cub10par_nosyncE)
_ZN30_INTERNAL_7ae845b4_4_k_cu_main6thrust24THRUST_300001_SM_1000_NS8cuda_cub10par_nosyncE:
	.zero		1
	.type		_ZN30_INTERNAL_7ae845b4_4_k_cu_main6thrust24THRUST_300001_SM_1000_NS3seqE,@object
	.size		_ZN30_INTERNAL_7ae845b4_4_k_cu_main6thrust24THRUST_300001_SM_1000_NS3seqE,(_ZN30_INTERNAL_7ae845b4_4_k_cu_main4cuda3std3__420unreachable_sentinelE - _ZN30_INTERNAL_7ae845b4_4_k_cu_main6thrust24THRUST_300001_SM_1000_NS3seqE)
_ZN30_INTERNAL_7ae845b4_4_k_cu_main6thrust24THRUST_300001_SM_1000_NS3seqE:
	.zero		1
	.type		_ZN30_INTERNAL_7ae845b4_4_k_cu_main4cuda3std3__420unreachable_sentinelE,@object
	.size		_ZN30_INTERNAL_7ae845b4_4_k_cu_main4cuda3std3__420unreachable_sentinelE,(_ZN30_INTERNAL_7ae845b4_4_k_cu_main4cuda3std6ranges3__45__cpo5ssizeE - _ZN30_INTERNAL_7ae845b4_4_k_cu_main4cuda3std3__420unreachable_sentinelE)
_ZN30_INTERNAL_7ae845b4_4_k_cu_main4cuda3std3__420unreachable_sentinelE:
	.zero		1
	.type		_ZN30_INTERNAL_7ae845b4_4_k_cu_main4cuda3std6ranges3__45__cpo5ssizeE,@object
	.size		_ZN30_INTERNAL_7ae845b4_4_k_cu_main4cuda3std6ranges3__45__cpo5ssizeE,(_ZN30_INTERNAL_7ae845b4_4_k_cu_main6thrust24THRUST_300001_SM_1000_NS12placeholders2_3E - _ZN30_INTERNAL_7ae845b4_4_k_cu_main4cuda3std6ranges3__45__cpo5ssizeE)
_ZN30_INTERNAL_7ae845b4_4_k_cu_main4cuda3std6ranges3__45__cpo5ssizeE:
	.zero		1
	.type		_ZN30_INTERNAL_7ae845b4_4_k_cu_main6thrust24THRUST_300001_SM_1000_NS12placeholders2_3E,@object
	.size		_ZN30_INTERNAL_7ae845b4_4_k_cu_main6thrust24THRUST_300001_SM_1000_NS12placeholders2_3E,(_ZN30_INTERNAL_7ae845b4_4_k_cu_main4cuda3std3__45__cpo4cendE - _ZN30_INTERNAL_7ae845b4_4_k_cu_main6thrust24THRUST_300001_SM_1000_NS12placeholders2_3E)
_ZN30_INTERNAL_7ae845b4_4_k_cu_main6thrust24THRUST_300001_SM_1000_NS12placeholders2_3E:
	.zero		1
	.type		_ZN30_INTERNAL_7ae845b4_4_k_cu_main4cuda3std3__45__cpo4cendE,@object
	.size		_ZN30_INTERNAL_7ae845b4_4_k_cu_main4cuda3std3__45__cpo4cendE,(_ZN30_INTERNAL_7ae845b4_4_k_cu_main4cuda3std6ranges3__45__cpo4cendE - _ZN30_INTERNAL_7ae845b4_4_k_cu_main4cuda3std3__45__cpo4cendE)
_ZN30_INTERNAL_7ae845b4_4_k_cu_main4cuda3std3__45__cpo4cendE:
	.zero		1
	.type		_ZN30_INTERNAL_7ae845b4_4_k_cu_main4cuda3std6ranges3__45__cpo4cendE,@object
	.size		_ZN30_INTERNAL_7ae845b4_4_k_cu_main4cuda3std6ranges3__45__cpo4cendE,(_ZN30_INTERNAL_7ae845b4_4_k_cu_main6thrust24THRUST_300001_SM_1000_NS12placeholders2_7E - _ZN30_INTERNAL_7ae845b4_4_k_cu_main4cuda3std6ranges3__45__cpo4cendE)
_ZN30_INTERNAL_7ae845b4_4_k_cu_main4cuda3std6ranges3__45__cpo4cendE:
	.zero		1
	.type		_ZN30_INTERNAL_7ae845b4_4_k_cu_main6thrust24THRUST_300001_SM_1000_NS12placeholders2_7E,@object
	.size		_ZN30_INTERNAL_7ae845b4_4_k_cu_main6thrust24THRUST_300001_SM_1000_NS12placeholders2_7E,(_ZN30_INTERNAL_7ae845b4_4_k_cu_main4cuda3std3__45__cpo5crendE - _ZN30_INTERNAL_7ae845b4_4_k_cu_main6thrust24THRUST_300001_SM_1000_NS12placeholders2_7E)
_ZN30_INTERNAL_7ae845b4_4_k_cu_main6thrust24THRUST_300001_SM_1000_NS12placeholders2_7E:
	.zero		1
	.type		_ZN30_INTERNAL_7ae845b4_4_k_cu_main4cuda3std3__45__cpo5crendE,@object
	.size		_ZN30_INTERNAL_7ae845b4_4_k_cu_main4cuda3std3__45__cpo5crendE,(_ZN30_INTERNAL_7ae845b4_4_k_cu_main4cuda3std6ranges3__45__cpo4prevE - _ZN30_INTERNAL_7ae845b4_4_k_cu_main4cuda3std3__45__cpo5crendE)
_ZN30_INTERNAL_7ae845b4_4_k_cu_main4cuda3std3__45__cpo5crendE:
	.zero		1
	.type		_ZN30_INTERNAL_7ae845b4_4_k_cu_main4cuda3std6ranges3__45__cpo4prevE,@object
	.size		_ZN30_INTERNAL_7ae845b4_4_k_cu_main4cuda3std6ranges3__45__cpo4prevE,(_ZN30_INTERNAL_7ae845b4_4_k_cu_main4cuda3std6ranges3__45__cpo9iter_moveE - _ZN30_INTERNAL_7ae845b4_4_k_cu_main4cuda3std6ranges3__45__cpo4prevE)
_ZN30_INTERNAL_7ae845b4_4_k_cu_main4cuda3std6ranges3__45__cpo4prevE:
	.zero		1
	.type		_ZN30_INTERNAL_7ae845b4_4_k_cu_main4cuda3std6ranges3__45__cpo9iter_moveE,@object
	.size		_ZN30_INTERNAL_7ae845b4_4_k_cu_main4cuda3std6ranges3__45__cpo9iter_moveE,(_ZN30_INTERNAL_7ae845b4_4_k_cu_main6thrust24THRUST_300001_SM_1000_NS6system6detail10sequential3seqE - _ZN30_INTERNAL_7ae845b4_4_k_cu_main4cuda3std6ranges3__45__cpo9iter_moveE)
_ZN30_INTERNAL_7ae845b4_4_k_cu_main4cuda3std6ranges3__45__cpo9iter_moveE:
	.zero		1
	.type		_ZN30_INTERNAL_7ae845b4_4_k_cu_main6thrust24THRUST_300001_SM_1000_NS6system6detail10sequential3seqE,@object
	.size		_ZN30_INTERNAL_7ae845b4_4_k_cu_main6thrust24THRUST_300001_SM_1000_NS6system6detail10sequential3seqE,(_ZN30_INTERNAL_7ae845b4_4_k_cu_main6thrust24THRUST_300001_SM_1000_NS12placeholders2_9E - _ZN30_INTERNAL_7ae845b4_4_k_cu_main6thrust24THRUST_300001_SM_1000_NS6system6detail10sequential3seqE)
_ZN30_INTERNAL_7ae845b4_4_k_cu_main6thrust24THRUST_300001_SM_1000_NS6system6detail10sequential3seqE:
	.zero		1
	.type		_ZN30_INTERNAL_7ae845b4_4_k_cu_main6thrust24THRUST_300001_SM_1000_NS12placeholders2_9E,@object
	.size		_ZN30_INTERNAL_7ae845b4_4_k_cu_main6thrust24THRUST_300001_SM_1000_NS12placeholders2_9E,(_ZN30_INTERNAL_7ae845b4_4_k_cu_main4cuda3std3__419piecewise_constructE - _ZN30_INTERNAL_7ae845b4_4_k_cu_main6thrust24THRUST_300001_SM_1000_NS12placeholders2_9E)
_ZN30_INTERNAL_7ae845b4_4_k_cu_main6thrust24THRUST_300001_SM_1000_NS12placeholders2_9E:
	.zero		1
	.type		_ZN30_INTERNAL_7ae845b4_4_k_cu_main4cuda3std3__419piecewise_constructE,@object
	.size		_ZN30_INTERNAL_7ae845b4_4_k_cu_main4cuda3std3__419piecewise_constructE,(_ZN30_INTERNAL_7ae845b4_4_k_cu_main4cuda3std6ranges3__45__cpo5cdataE - _ZN30_INTERNAL_7ae845b4_4_k_cu_main4cuda3std3__419piecewise_constructE)
_ZN30_INTERNAL_7ae845b4_4_k_cu_main4cuda3std3__419piecewise_constructE:
	.zero		1
	.type		_ZN30_INTERNAL_7ae845b4_4_k_cu_main4cuda3std6ranges3__45__cpo5cdataE,@object
	.size		_ZN30_INTERNAL_7ae845b4_4_k_cu_main4cuda3std6ranges3__45__cpo5cdataE,(_ZN30_INTERNAL_7ae845b4_4_k_cu_main6thrust24THRUST_300001_SM_1000_NS12placeholders2_1E - _ZN30_INTERNAL_7ae845b4_4_k_cu_main4cuda3std6ranges3__45__cpo5cdataE)
_ZN30_INTERNAL_7ae845b4_4_k_cu_main4cuda3std6ranges3__45__cpo5cdataE:
	.zero		1
	.type		_ZN30_INTERNAL_7ae845b4_4_k_cu_main6thrust24THRUST_300001_SM_1000_NS12placeholders2_1E,@object
	.size		_ZN30_INTERNAL_7ae845b4_4_k_cu_main6thrust24THRUST_300001_SM_1000_NS12placeholders2_1E,(_ZN30_INTERNAL_7ae845b4_4_k_cu_main4cuda3std3__45__cpo3endE - _ZN30_INTERNAL_7ae845b4_4_k_cu_main6thrust24THRUST_300001_SM_1000_NS12placeholders2_1E)
_ZN30_INTERNAL_7ae845b4_4_k_cu_main6thrust24THRUST_300001_SM_1000_NS12placeholders2_1E:
	.zero		1
	.type		_ZN30_INTERNAL_7ae845b4_4_k_cu_main4cuda3std3__45__cpo3endE,@object
	.size		_ZN30_INTERNAL_7ae845b4_4_k_cu_main4cuda3std3__45__cpo3endE,(_ZN30_INTERNAL_7ae845b4_4_k_cu_main4cuda3std6ranges3__45__cpo3endE - _ZN30_INTERNAL_7ae845b4_4_k_cu_main4cuda3std3__45__cpo3endE)
_ZN30_INTERNAL_7ae845b4_4_k_cu_main4cuda3std3__45__cpo3endE:
	.zero		1
	.type		_ZN30_INTERNAL_7ae845b4_4_k_cu_main4cuda3std6ranges3__45__cpo3endE,@object
	.size		_ZN30_INTERNAL_7ae845b4_4_k_cu_main4cuda3std6ranges3__45__cpo3endE,(_ZN30_INTERNAL_7ae845b4_4_k_cu_main6thrust24THRUST_300001_SM_1000_NS12placeholders2_5E - _ZN30_INTERNAL_7ae845b4_4_k_cu_main4cuda3std6ranges3__45__cpo3endE)
_ZN30_INTERNAL_7ae845b4_4_k_cu_main4cuda3std6ranges3__45__cpo3endE:
	.zero		1
	.type		_ZN30_INTERNAL_7ae845b4_4_k_cu_main6thrust24THRUST_300001_SM_1000_NS12placeholders2_5E,@object
	.size		_ZN30_INTERNAL_7ae845b4_4_k_cu_main6thrust24THRUST_300001_SM_1000_NS12placeholders2_5E,(_ZN30_INTERNAL_7ae845b4_4_k_cu_main4cuda3std3__45__cpo4rendE - _ZN30_INTERNAL_7ae845b4_4_k_cu_main6thrust24THRUST_300001_SM_1000_NS12placeholders2_5E)
_ZN30_INTERNAL_7ae845b4_4_k_cu_main6thrust24THRUST_300001_SM_1000_NS12placeholders2_5E:
	.zero		1
	.type		_ZN30_INTERNAL_7ae845b4_4_k_cu_main4cuda3std3__45__cpo4rendE,@object
	.size		_ZN30_INTERNAL_7ae845b4_4_k_cu_main4cuda3std3__45__cpo4rendE,(_ZN30_INTERNAL_7ae845b4_4_k_cu_main4cuda3std6ranges3__45__cpo9iter_swapE - _ZN30_INTERNAL_7ae845b4_4_k_cu_main4cuda3std3__45__cpo4rendE)
_ZN30_INTERNAL_7ae845b4_4_k_cu_main4cuda3std3__45__cpo4rendE:
	.zero		1
	.type		_ZN30_INTERNAL_7ae845b4_4_k_cu_main4cuda3std6ranges3__45__cpo9iter_swapE,@object
	.size		_ZN30_INTERNAL_7ae845b4_4_k_cu_main4cuda3std6ranges3__45__cpo9iter_swapE,(_ZN30_INTERNAL_7ae845b4_4_k_cu_main4cuda3std3__48unexpectE - _ZN30_INTERNAL_7ae845b4_4_k_cu_main4cuda3std6ranges3__45__cpo9iter_swapE)
_ZN30_INTERNAL_7ae845b4_4_k_cu_main4cuda3std6ranges3__45__cpo9iter_swapE:
	.zero		1
	.type		_ZN30_INTERNAL_7ae845b4_4_k_cu_main4cuda3std3__48unexpectE,@object
	.size		_ZN30_INTERNAL_7ae845b4_4_k_cu_main4cuda3std3__48unexpectE,(_ZN30_INTERNAL_7ae845b4_4_k_cu_main6thrust24THRUST_300001_SM_1000_NS8cuda_cub3parE - _ZN30_INTERNAL_7ae845b4_4_k_cu_main4cuda3std3__48unexpectE)
_ZN30_INTERNAL_7ae845b4_4_k_cu_main4cuda3std3__48unexpectE:
	.zero		1
	.type		_ZN30_INTERNAL_7ae845b4_4_k_cu_main6thrust24THRUST_300001_SM_1000_NS8cuda_cub3parE,@object
	.size		_ZN30_INTERNAL_7ae845b4_4_k_cu_main6thrust24THRUST_300001_SM_1000_NS8cuda_cub3parE,(.L_29 - _ZN30_INTERNAL_7ae845b4_4_k_cu_main6thrust24THRUST_300001_SM_1000_NS8cuda_cub3parE)
_ZN30_INTERNAL_7ae845b4_4_k_cu_main6thrust24THRUST_300001_SM_1000_NS8cuda_cub3parE:
	.zero		1
.L_29:


//--------------------- .nv.shared._Z17reduction1_kernelIiLi5EEvPKT_PS0_ --------------------------
	.section	.nv.shared._Z17reduction1_kernelIiLi5EEvPKT_PS0_,"aw",@nobits
	.sectionflags	@""
	.align	4
.nv.shared._Z17reduction1_kernelIiLi5EEvPKT_PS0_:
	.zero		1044


//--------------------- .nv.constant0._ZN3cub18CUB_300001_SM_10006detail9transform16transform_kernelINS2_10policy_hubILb1EN4cuda3std3__45tupleIJN6thrust24THRUST_300001_SM_1000_NS17counting_iteratorIiNSA_11use_defaultESC_SC_EEEEEE10policy1000ElNS7_10__identityENSA_10device_ptrIiEEJSD_EEEvT0_iT1_T2_DpNS2_10kernel_argIT3_EE --------------------------
	.section	.nv.constant0._ZN3cub18CUB_300001_SM_10006detail9transform16transform_kernelINS2_10policy_hubILb1EN4cuda3std3__45tupleIJN6thrust24THRUST_300001_SM_1000_NS17counting_iteratorIiNSA_11use_defaultESC_SC_EEEEEE10policy1000ElNS7_10__identityENSA_10device_ptrIiEEJSD_EEEvT0_iT1_T2_DpNS2_10kernel_argIT3_EE,"a",@progbits
	.sectionflags	@""
	.align	4
.nv.constant0._ZN3cub18CUB_300001_SM_10006detail9transform16transform_kernelINS2_10policy_hubILb1EN4cuda3std3__45tupleIJN6thrust24THRUST_300001_SM_1000_NS17counting_iteratorIiNSA_11use_defaultESC_SC_EEEEEE10policy1000ElNS7_10__identityENSA_10device_ptrIiEEJSD_EEEvT0_iT1_T2_DpNS2_10kernel_argIT3_EE:
	.zero		936


//--------------------- .nv.constant0._ZN3cub18CUB_300001_SM_10006detail9transform16transform_kernelINS2_10policy_hubILb1EN4cuda3std3__45tupleIJN6thrust24THRUST_300001_SM_1000_NS17counting_iteratorIiNSA_11use_defaultESC_SC_EEEEEE10policy1000EiNS7_10__identityENSA_10device_ptrIiEEJSD_EEEvT0_iT1_T2_DpNS2_10kernel_argIT3_EE --------------------------
	.section	.nv.constant0._ZN3cub18CUB_300001_SM_10006detail9transform16transform_kernelINS2_10policy_hubILb1EN4cuda3std3__45tupleIJN6thrust24THRUST_300001_SM_1000_NS17counting_iteratorIiNSA_11use_defaultESC_SC_EEEEEE10policy1000EiNS7_10__identityENSA_10device_ptrIiEEJSD_EEEvT0_iT1_T2_DpNS2_10kernel_argIT3_EE,"a",@progbits
	.sectionflags	@""
	.align	4
.nv.constant0._ZN3cub18CUB_300001_SM_10006detail9transform16transform_kernelINS2_10policy_hubILb1EN4cuda3std3__45tupleIJN6thrust24THRUST_300001_SM_1000_NS17counting_iteratorIiNSA_11use_defaultESC_SC_EEEEEE10policy1000EiNS7_10__identityENSA_10device_ptrIiEEJSD_EEEvT0_iT1_T2_DpNS2_10kernel_argIT3_EE:
	.zero		936


//--------------------- .nv.constant0._ZN3cub18CUB_300001_SM_10006detail8for_each13static_kernelINS2_12policy_hub_t12policy_500_tEmN6thrust24THRUST_300001_SM_1000_NS8cuda_cub20__uninitialized_fill7functorINS7_10device_ptrIiEEiEEEEvT0_T1_ --------------------------
	.section	.nv.constant0._ZN3cub18CUB_300001_SM_10006detail8for_each13static_kernelINS2_12policy_hub_t12policy_500_tEmN6thrust24THRUST_300001_SM_1000_NS8cuda_cub20__uninitialized_fill7functorINS7_10device_ptrIiEEiEEEEvT0_T1_,"a",@progbits
	.sectionflags	@""
	.align	4
.nv.constant0._ZN3cub18CUB_300001_SM_10006detail8for_each13static_kernelINS2_12policy_hub_t12policy_500_tEmN6thrust24THRUST_300001_SM_1000_NS8cuda_cub20__uninitialized_fill7functorINS7_10device_ptrIiEEiEEEEvT0_T1_:
	.zero		920


//--------------------- .nv.constant0._ZN3cub18CUB_300001_SM_10006detail11EmptyKernelIvEEvv --------------------------
	.section	.nv.constant0._ZN3cub18CUB_300001_SM_10006detail11EmptyKernelIvEEvv,"a",@progbits
	.sectionflags	@""
	.align	4
.nv.constant0._ZN3cub18CUB_300001_SM_10006detail11EmptyKernelIvEEvv:
	.zero		896


//--------------------- .nv.constant0._Z17reduction1_kernelIiLi5EEvPKT_PS0_ --------------------------
	.section	.nv.constant0._Z17reduction1_kernelIiLi5EEvPKT_PS0_,"a",@progbits
	.sectionflags	@""
	.align	4
.nv.constant0._Z17reduction1_kernelIiLi5EEvPKT_PS0_:
	.zero		912


//--------------------- SYMBOLS --------------------------

	.type		.nv.reservedSmem.offset0,@object
	.size		.nv.reservedSmem.offset0,0x4
	.type		.nv.reservedSmem.cap,@object
	.size		.nv.reservedSmem.cap,0x4
